//
// Generated by NVIDIA NVVM Compiler
//
// Compiler Build ID: CL-36424714
// Cuda compilation tools, release 13.0, V13.0.88
// Based on NVVM 20.0.0
//

.version 9.0
.target sm_100
.address_size 64

	// .globl	_Z12setup_kernelP17curandStateXORWOW
.global .align 4 .b8 precalc_xorwow_matrix[102400];
.global .align 4 .b8 precalc_xorwow_offset_matrix[102400];
.global .align 4 .b8 mrg32k3aM1[2304];
.global .align 4 .b8 mrg32k3aM2[2304];
.global .align 4 .b8 mrg32k3aM1SubSeq[2016];
.global .align 4 .b8 mrg32k3aM2SubSeq[2016];
.global .align 4 .b8 mrg32k3aM1Seq[2304];
.global .align 4 .b8 mrg32k3aM2Seq[2304];
.const .align 8 .b8 __cr_lgamma_table[72];

.visible .entry _Z12setup_kernelP17curandStateXORWOW(
	.param .u64 .ptr .align 1 _Z12setup_kernelP17curandStateXORWOW_param_0
)
{
	.reg .pred 	%p<24>;
	.reg .b32 	%r<406>;
	.reg .b64 	%rd<18>;

	ld.param.u64 	%rd8, [_Z12setup_kernelP17curandStateXORWOW_param_0];
	cvta.to.global.u64 	%rd9, %rd8;
	mov.u32 	%r182, %tid.x;
	mov.u32 	%r183, %ntid.x;
	mov.u32 	%r184, %ctaid.x;
	mad.lo.s32 	%r185, %r183, %r184, %r182;
	cvt.s64.s32 	%rd17, %r185;
	mul.wide.s32 	%rd10, %r185, 48;
	add.s64 	%rd2, %rd9, %rd10;
	mov.b32 	%r186, 1593684748;
	mov.b32 	%r187, 832094735;
	st.global.v2.u32 	[%rd2], {%r187, %r186};
	mov.b32 	%r188, -123459836;
	mov.b32 	%r189, 1111207954;
	st.global.v2.u32 	[%rd2+8], {%r189, %r188};
	mov.b32 	%r190, 1476011280;
	mov.b32 	%r191, -589760388;
	st.global.v2.u32 	[%rd2+16], {%r191, %r190};
	setp.eq.s32 	%p1, %r185, 0;
	@%p1 bra 	$L__BB0_42;
	mov.b32 	%r312, 0;
	mov.u64 	%rd12, precalc_xorwow_matrix;
$L__BB0_2:
	and.b64  	%rd4, %rd17, 3;
	setp.eq.s64 	%p2, %rd4, 0;
	@%p2 bra 	$L__BB0_41;
	mul.wide.u32 	%rd11, %r312, 3200;
	add.s64 	%rd5, %rd12, %rd11;
	cvt.u32.u64 	%r2, %rd4;
	mov.b32 	%r313, 0;
$L__BB0_4:
	mov.b32 	%r326, 0;
	mov.u32 	%r327, %r326;
	mov.u32 	%r328, %r326;
	mov.u32 	%r329, %r326;
	mov.u32 	%r330, %r326;
	mov.u32 	%r319, %r326;
$L__BB0_5:
	mul.wide.u32 	%rd13, %r319, 4;
	add.s64 	%rd14, %rd2, %rd13;
	ld.global.u32 	%r10, [%rd14+4];
	shl.b32 	%r11, %r319, 5;
	mov.b32 	%r325, 0;
$L__BB0_6:
	.pragma "nounroll";
	shr.u32 	%r196, %r10, %r325;
	and.b32  	%r197, %r196, 1;
	setp.eq.b32 	%p3, %r197, 1;
	not.pred 	%p4, %p3;
	add.s32 	%r198, %r11, %r325;
	mul.lo.s32 	%r199, %r198, 5;
	mul.wide.u32 	%rd15, %r199, 4;
	add.s64 	%rd6, %rd5, %rd15;
	@%p4 bra 	$L__BB0_8;
	ld.global.u32 	%r200, [%rd6];
	xor.b32  	%r330, %r330, %r200;
	ld.global.u32 	%r201, [%rd6+4];
	xor.b32  	%r329, %r329, %r201;
	ld.global.u32 	%r202, [%rd6+8];
	xor.b32  	%r328, %r328, %r202;
	ld.global.u32 	%r203, [%rd6+12];
	xor.b32  	%r327, %r327, %r203;
	ld.global.u32 	%r204, [%rd6+16];
	xor.b32  	%r326, %r326, %r204;
$L__BB0_8:
	and.b32  	%r206, %r196, 2;
	setp.eq.s32 	%p5, %r206, 0;
	@%p5 bra 	$L__BB0_10;
	ld.global.u32 	%r207, [%rd6+20];
	xor.b32  	%r330, %r330, %r207;
	ld.global.u32 	%r208, [%rd6+24];
	xor.b32  	%r329, %r329, %r208;
	ld.global.u32 	%r209, [%rd6+28];
	xor.b32  	%r328, %r328, %r209;
	ld.global.u32 	%r210, [%rd6+32];
	xor.b32  	%r327, %r327, %r210;
	ld.global.u32 	%r211, [%rd6+36];
	xor.b32  	%r326, %r326, %r211;
$L__BB0_10:
	and.b32  	%r213, %r196, 4;
	setp.eq.s32 	%p6, %r213, 0;
	@%p6 bra 	$L__BB0_12;
	ld.global.u32 	%r214, [%rd6+40];
	xor.b32  	%r330, %r330, %r214;
	ld.global.u32 	%r215, [%rd6+44];
	xor.b32  	%r329, %r329, %r215;
	ld.global.u32 	%r216, [%rd6+48];
	xor.b32  	%r328, %r328, %r216;
	ld.global.u32 	%r217, [%rd6+52];
	xor.b32  	%r327, %r327, %r217;
	ld.global.u32 	%r218, [%rd6+56];
	xor.b32  	%r326, %r326, %r218;
$L__BB0_12:
	and.b32  	%r220, %r196, 8;
	setp.eq.s32 	%p7, %r220, 0;
	@%p7 bra 	$L__BB0_14;
	ld.global.u32 	%r221, [%rd6+60];
	xor.b32  	%r330, %r330, %r221;
	ld.global.u32 	%r222, [%rd6+64];
	xor.b32  	%r329, %r329, %r222;
	ld.global.u32 	%r223, [%rd6+68];
	xor.b32  	%r328, %r328, %r223;
	ld.global.u32 	%r224, [%rd6+72];
	xor.b32  	%r327, %r327, %r224;
	ld.global.u32 	%r225, [%rd6+76];
	xor.b32  	%r326, %r326, %r225;
$L__BB0_14:
	and.b32  	%r227, %r196, 16;
	setp.eq.s32 	%p8, %r227, 0;
	@%p8 bra 	$L__BB0_16;
	ld.global.u32 	%r228, [%rd6+80];
	xor.b32  	%r330, %r330, %r228;
	ld.global.u32 	%r229, [%rd6+84];
	xor.b32  	%r329, %r329, %r229;
	ld.global.u32 	%r230, [%rd6+88];
	xor.b32  	%r328, %r328, %r230;
	ld.global.u32 	%r231, [%rd6+92];
	xor.b32  	%r327, %r327, %r231;
	ld.global.u32 	%r232, [%rd6+96];
	xor.b32  	%r326, %r326, %r232;
$L__BB0_16:
	and.b32  	%r234, %r196, 32;
	setp.eq.s32 	%p9, %r234, 0;
	@%p9 bra 	$L__BB0_18;
	ld.global.u32 	%r235, [%rd6+100];
	xor.b32  	%r330, %r330, %r235;
	ld.global.u32 	%r236, [%rd6+104];
	xor.b32  	%r329, %r329, %r236;
	ld.global.u32 	%r237, [%rd6+108];
	xor.b32  	%r328, %r328, %r237;
	ld.global.u32 	%r238, [%rd6+112];
	xor.b32  	%r327, %r327, %r238;
	ld.global.u32 	%r239, [%rd6+116];
	xor.b32  	%r326, %r326, %r239;
$L__BB0_18:
	and.b32  	%r241, %r196, 64;
	setp.eq.s32 	%p10, %r241, 0;
	@%p10 bra 	$L__BB0_20;
	ld.global.u32 	%r242, [%rd6+120];
	xor.b32  	%r330, %r330, %r242;
	ld.global.u32 	%r243, [%rd6+124];
	xor.b32  	%r329, %r329, %r243;
	ld.global.u32 	%r244, [%rd6+128];
	xor.b32  	%r328, %r328, %r244;
	ld.global.u32 	%r245, [%rd6+132];
	xor.b32  	%r327, %r327, %r245;
	ld.global.u32 	%r246, [%rd6+136];
	xor.b32  	%r326, %r326, %r246;
$L__BB0_20:
	and.b32  	%r248, %r196, 128;
	setp.eq.s32 	%p11, %r248, 0;
	@%p11 bra 	$L__BB0_22;
	ld.global.u32 	%r249, [%rd6+140];
	xor.b32  	%r330, %r330, %r249;
	ld.global.u32 	%r250, [%rd6+144];
	xor.b32  	%r329, %r329, %r250;
	ld.global.u32 	%r251, [%rd6+148];
	xor.b32  	%r328, %r328, %r251;
	ld.global.u32 	%r252, [%rd6+152];
	xor.b32  	%r327, %r327, %r252;
	ld.global.u32 	%r253, [%rd6+156];
	xor.b32  	%r326, %r326, %r253;
$L__BB0_22:
	and.b32  	%r255, %r196, 256;
	setp.eq.s32 	%p12, %r255, 0;
	@%p12 bra 	$L__BB0_24;
	ld.global.u32 	%r256, [%rd6+160];
	xor.b32  	%r330, %r330, %r256;
	ld.global.u32 	%r257, [%rd6+164];
	xor.b32  	%r329, %r329, %r257;
	ld.global.u32 	%r258, [%rd6+168];
	xor.b32  	%r328, %r328, %r258;
	ld.global.u32 	%r259, [%rd6+172];
	xor.b32  	%r327, %r327, %r259;
	ld.global.u32 	%r260, [%rd6+176];
	xor.b32  	%r326, %r326, %r260;
$L__BB0_24:
	and.b32  	%r262, %r196, 512;
	setp.eq.s32 	%p13, %r262, 0;
	@%p13 bra 	$L__BB0_26;
	ld.global.u32 	%r263, [%rd6+180];
	xor.b32  	%r330, %r330, %r263;
	ld.global.u32 	%r264, [%rd6+184];
	xor.b32  	%r329, %r329, %r264;
	ld.global.u32 	%r265, [%rd6+188];
	xor.b32  	%r328, %r328, %r265;
	ld.global.u32 	%r266, [%rd6+192];
	xor.b32  	%r327, %r327, %r266;
	ld.global.u32 	%r267, [%rd6+196];
	xor.b32  	%r326, %r326, %r267;
$L__BB0_26:
	and.b32  	%r269, %r196, 1024;
	setp.eq.s32 	%p14, %r269, 0;
	@%p14 bra 	$L__BB0_28;
	ld.global.u32 	%r270, [%rd6+200];
	xor.b32  	%r330, %r330, %r270;
	ld.global.u32 	%r271, [%rd6+204];
	xor.b32  	%r329, %r329, %r271;
	ld.global.u32 	%r272, [%rd6+208];
	xor.b32  	%r328, %r328, %r272;
	ld.global.u32 	%r273, [%rd6+212];
	xor.b32  	%r327, %r327, %r273;
	ld.global.u32 	%r274, [%rd6+216];
	xor.b32  	%r326, %r326, %r274;
$L__BB0_28:
	and.b32  	%r276, %r196, 2048;
	setp.eq.s32 	%p15, %r276, 0;
	@%p15 bra 	$L__BB0_30;
	ld.global.u32 	%r277, [%rd6+220];
	xor.b32  	%r330, %r330, %r277;
	ld.global.u32 	%r278, [%rd6+224];
	xor.b32  	%r329, %r329, %r278;
	ld.global.u32 	%r279, [%rd6+228];
	xor.b32  	%r328, %r328, %r279;
	ld.global.u32 	%r280, [%rd6+232];
	xor.b32  	%r327, %r327, %r280;
	ld.global.u32 	%r281, [%rd6+236];
	xor.b32  	%r326, %r326, %r281;
$L__BB0_30:
	and.b32  	%r283, %r196, 4096;
	setp.eq.s32 	%p16, %r283, 0;
	@%p16 bra 	$L__BB0_32;
	ld.global.u32 	%r284, [%rd6+240];
	xor.b32  	%r330, %r330, %r284;
	ld.global.u32 	%r285, [%rd6+244];
	xor.b32  	%r329, %r329, %r285;
	ld.global.u32 	%r286, [%rd6+248];
	xor.b32  	%r328, %r328, %r286;
	ld.global.u32 	%r287, [%rd6+252];
	xor.b32  	%r327, %r327, %r287;
	ld.global.u32 	%r288, [%rd6+256];
	xor.b32  	%r326, %r326, %r288;
$L__BB0_32:
	and.b32  	%r290, %r196, 8192;
	setp.eq.s32 	%p17, %r290, 0;
	@%p17 bra 	$L__BB0_34;
	ld.global.u32 	%r291, [%rd6+260];
	xor.b32  	%r330, %r330, %r291;
	ld.global.u32 	%r292, [%rd6+264];
	xor.b32  	%r329, %r329, %r292;
	ld.global.u32 	%r293, [%rd6+268];
	xor.b32  	%r328, %r328, %r293;
	ld.global.u32 	%r294, [%rd6+272];
	xor.b32  	%r327, %r327, %r294;
	ld.global.u32 	%r295, [%rd6+276];
	xor.b32  	%r326, %r326, %r295;
$L__BB0_34:
	and.b32  	%r297, %r196, 16384;
	setp.eq.s32 	%p18, %r297, 0;
	@%p18 bra 	$L__BB0_36;
	ld.global.u32 	%r298, [%rd6+280];
	xor.b32  	%r330, %r330, %r298;
	ld.global.u32 	%r299, [%rd6+284];
	xor.b32  	%r329, %r329, %r299;
	ld.global.u32 	%r300, [%rd6+288];
	xor.b32  	%r328, %r328, %r300;
	ld.global.u32 	%r301, [%rd6+292];
	xor.b32  	%r327, %r327, %r301;
	ld.global.u32 	%r302, [%rd6+296];
	xor.b32  	%r326, %r326, %r302;
$L__BB0_36:
	and.b32  	%r304, %r196, 32768;
	setp.eq.s32 	%p19, %r304, 0;
	@%p19 bra 	$L__BB0_38;
	ld.global.u32 	%r305, [%rd6+300];
	xor.b32  	%r330, %r330, %r305;
	ld.global.u32 	%r306, [%rd6+304];
	xor.b32  	%r329, %r329, %r306;
	ld.global.u32 	%r307, [%rd6+308];
	xor.b32  	%r328, %r328, %r307;
	ld.global.u32 	%r308, [%rd6+312];
	xor.b32  	%r327, %r327, %r308;
	ld.global.u32 	%r309, [%rd6+316];
	xor.b32  	%r326, %r326, %r309;
$L__BB0_38:
	add.s32 	%r325, %r325, 16;
	setp.ne.s32 	%p20, %r325, 32;
	@%p20 bra 	$L__BB0_6;
	mad.lo.s32 	%r310, %r319, -31, %r11;
	add.s32 	%r319, %r310, 1;
	setp.ne.s32 	%p21, %r319, 5;
	@%p21 bra 	$L__BB0_5;
	st.global.u32 	[%rd2+4], %r330;
	st.global.u32 	[%rd2+8], %r329;
	st.global.u32 	[%rd2+12], %r328;
	st.global.u32 	[%rd2+16], %r327;
	st.global.u32 	[%rd2+20], %r326;
	add.s32 	%r313, %r313, 1;
	setp.lt.u32 	%p22, %r313, %r2;
	@%p22 bra 	$L__BB0_4;
$L__BB0_41:
	shr.u64 	%rd7, %rd17, 2;
	add.s32 	%r312, %r312, 1;
	setp.gt.u64 	%p23, %rd17, 3;
	mov.u64 	%rd17, %rd7;
	@%p23 bra 	$L__BB0_2;
$L__BB0_42:
	mov.b32 	%r311, 0;
	st.global.v2.u32 	[%rd2+24], {%r311, %r311};
	st.global.u32 	[%rd2+32], %r311;
	mov.b64 	%rd16, 0;
	st.global.u64 	[%rd2+40], %rd16;
	ret;

}
	// .globl	_Z15generate_kernelP17curandStateXORWOWPiS1_
.visible .entry _Z15generate_kernelP17curandStateXORWOWPiS1_(
	.param .u64 .ptr .align 1 _Z15generate_kernelP17curandStateXORWOWPiS1__param_0,
	.param .u64 .ptr .align 1 _Z15generate_kernelP17curandStateXORWOWPiS1__param_1,
	.param .u64 .ptr .align 1 _Z15generate_kernelP17curandStateXORWOWPiS1__param_2
)
{
	.reg .pred 	%p<5>;
	.reg .b32 	%r<81>;
	.reg .b32 	%f<22>;
	.reg .b64 	%rd<13>;
	.reg .b64 	%fd<35>;

	ld.param.u64 	%rd4, [_Z15generate_kernelP17curandStateXORWOWPiS1__param_0];
	ld.param.u64 	%rd2, [_Z15generate_kernelP17curandStateXORWOWPiS1__param_1];
	ld.param.u64 	%rd3, [_Z15generate_kernelP17curandStateXORWOWPiS1__param_2];
	cvta.to.global.u64 	%rd5, %rd4;
	mov.u32 	%r35, %tid.x;
	mov.u32 	%r36, %ntid.x;
	mov.u32 	%r37, %ctaid.x;
	mad.lo.s32 	%r1, %r36, %r37, %r35;
	mul.wide.s32 	%rd6, %r1, 48;
	add.s64 	%rd1, %rd5, %rd6;
	ld.global.v2.u32 	{%r73, %r72}, [%rd1];
	ld.global.v2.u32 	{%r71, %r70}, [%rd1+8];
	ld.global.v2.u32 	{%r69, %r68}, [%rd1+16];
	mov.f64 	%fd8, 0d4338000000000000;
	{
	.reg .b32 %temp; 
	mov.b64 	{%r8, %temp}, %fd8;
	}
	mov.f64 	%fd9, 0dC338000000000000;
	add.rn.f64 	%fd10, %fd8, %fd9;
	fma.rn.f64 	%fd11, %fd10, 0dBFE62E42FEFA39EF, 0dBF847AE147AE147B;
	fma.rn.f64 	%fd12, %fd10, 0dBC7ABC9E3B39803F, %fd11;
	fma.rn.f64 	%fd13, %fd12, 0d3E5ADE1569CE2BDF, 0d3E928AF3FCA213EA;
	fma.rn.f64 	%fd14, %fd13, %fd12, 0d3EC71DEE62401315;
	fma.rn.f64 	%fd15, %fd14, %fd12, 0d3EFA01997C89EB71;
	fma.rn.f64 	%fd16, %fd15, %fd12, 0d3F2A01A014761F65;
	fma.rn.f64 	%fd17, %fd16, %fd12, 0d3F56C16C1852B7AF;
	fma.rn.f64 	%fd18, %fd17, %fd12, 0d3F81111111122322;
	fma.rn.f64 	%fd19, %fd18, %fd12, 0d3FA55555555502A1;
	fma.rn.f64 	%fd20, %fd19, %fd12, 0d3FC5555555555511;
	fma.rn.f64 	%fd21, %fd20, %fd12, 0d3FE000000000000B;
	fma.rn.f64 	%fd22, %fd21, %fd12, 0d3FF0000000000000;
	fma.rn.f64 	%fd23, %fd22, %fd12, 0d3FF0000000000000;
	{
	.reg .b32 %temp; 
	mov.b64 	{%r9, %temp}, %fd23;
	}
	{
	.reg .b32 %temp; 
	mov.b64 	{%temp, %r10}, %fd23;
	}
	shl.b32 	%r38, %r8, 20;
	add.s32 	%r39, %r38, %r10;
	mov.b64 	%fd32, {%r9, %r39};
	mov.f64 	%fd24, 0dBF847AE147AE147B;
	{
	.reg .b32 %temp; 
	mov.b64 	{%temp, %r40}, %fd24;
	}
	mov.b32 	%f5, %r40;
	abs.f32 	%f1, %f5;
	setp.lt.f32 	%p1, %f1, 0f4086232B;
	@%p1 bra 	$L__BB1_3;
	setp.geu.f32 	%p2, %f1, 0f40874800;
	mov.f64 	%fd32, 0d0000000000000000;
	@%p2 bra 	$L__BB1_3;
	shr.u32 	%r41, %r8, 31;
	add.s32 	%r42, %r8, %r41;
	shr.s32 	%r43, %r42, 1;
	shl.b32 	%r44, %r43, 20;
	add.s32 	%r45, %r10, %r44;
	mov.b64 	%fd26, {%r9, %r45};
	sub.s32 	%r46, %r8, %r43;
	shl.b32 	%r47, %r46, 20;
	add.s32 	%r48, %r47, 1072693248;
	mov.b32 	%r49, 0;
	mov.b64 	%fd27, {%r49, %r48};
	mul.f64 	%fd32, %fd27, %fd26;
$L__BB1_3:
	mov.f64 	%fd34, 0d0000000000000000;
	mov.f64 	%fd33, 0d3FF0000000000000;
$L__BB1_4:
	mov.u32 	%r14, %r71;
	mov.u32 	%r71, %r70;
	mov.u32 	%r70, %r69;
	mov.u32 	%r69, %r68;
	add.f64 	%fd34, %fd34, 0d3FF0000000000000;
	shr.u32 	%r50, %r72, 2;
	xor.b32  	%r51, %r50, %r72;
	shl.b32 	%r52, %r69, 4;
	shl.b32 	%r53, %r51, 1;
	xor.b32  	%r54, %r52, %r53;
	xor.b32  	%r55, %r54, %r69;
	xor.b32  	%r68, %r55, %r51;
	add.s32 	%r73, %r73, 362437;
	add.s32 	%r56, %r68, %r73;
	cvt.rn.f32.u32 	%f6, %r56;
	fma.rn.f32 	%f7, %f6, 0f2F800000, 0f2F000000;
	cvt.f64.f32 	%fd30, %f7;
	mul.f64 	%fd33, %fd33, %fd30;
	setp.gt.f64 	%p3, %fd33, %fd32;
	mov.u32 	%r72, %r14;
	@%p3 bra 	$L__BB1_4;
	add.f64 	%fd31, %fd34, 0dBFF0000000000000;
	cvt.rzi.s32.f64 	%r58, %fd31;
	cvta.to.global.u64 	%rd7, %rd2;
	mul.wide.s32 	%rd8, %r1, 4;
	add.s64 	%rd9, %rd7, %rd8;
	st.global.u32 	[%rd9], %r58;
	mov.f32 	%f8, 0f3F0003C0;
	cvt.sat.f32.f32 	%f9, %f8;
	mov.f32 	%f10, 0f4B400001;
	mov.f32 	%f11, 0f437C0000;
	fma.rm.f32 	%f12, %f9, %f11, %f10;
	add.f32 	%f13, %f12, 0fCB40007F;
	neg.f32 	%f14, %f13;
	fma.rn.f32 	%f15, 0f3C23D70A, 0f3FB8AA3B, %f14;
	fma.rn.f32 	%f16, 0f3C23D70A, 0f32A57060, %f15;
	mov.b32 	%r59, %f12;
	shl.b32 	%r60, %r59, 23;
	mov.b32 	%f17, %r60;
	ex2.approx.ftz.f32 	%f18, %f16;
	mul.f32 	%f21, %f18, %f17;
	ld.global.v2.u32 	{%r74, %r79}, [%rd1];
	ld.global.v2.u32 	{%r78, %r77}, [%rd1+8];
	ld.global.v2.u32 	{%r76, %r75}, [%rd1+16];
	mov.b32 	%r80, 0;
$L__BB1_6:
	mov.u32 	%r31, %r80;
	mov.u32 	%r29, %r78;
	mov.u32 	%r78, %r77;
	mov.u32 	%r77, %r76;
	mov.u32 	%r76, %r75;
	add.s32 	%r80, %r31, 1;
	shr.u32 	%r61, %r79, 2;
	xor.b32  	%r62, %r61, %r79;
	shl.b32 	%r63, %r76, 4;
	shl.b32 	%r64, %r62, 1;
	xor.b32  	%r65, %r64, %r63;
	xor.b32  	%r66, %r65, %r62;
	xor.b32  	%r75, %r66, %r76;
	add.s32 	%r74, %r74, 362437;
	add.s32 	%r67, %r75, %r74;
	cvt.rn.f32.u32 	%f19, %r67;
	fma.rn.f32 	%f20, %f19, 0f2F800000, 0f2F000000;
	mul.f32 	%f21, %f21, %f20;
	setp.gt.f32 	%p4, %f21, 0f3F800000;
	mov.u32 	%r79, %r29;
	@%p4 bra 	$L__BB1_6;
	st.global.v2.u32 	[%rd1+8], {%r78, %r77};
	st.global.v2.u32 	[%rd1+16], {%r76, %r75};
	st.global.v2.u32 	[%rd1], {%r74, %r29};
	cvta.to.global.u64 	%rd10, %rd3;
	add.s64 	%rd12, %rd10, %rd8;
	st.global.u32 	[%rd12], %r31;
	ret;

}


// ===== COMPILED SASS (sm_100) =====

	.target	sm_100

	.elftype	@"ET_EXEC"


//--------------------- .note.nv.tkinfo           --------------------------
	.section	.note.nv.tkinfo,"",@"SHT_NOTE"
	.sectionflags	@"SHF_NOTE_NV_TKINFO"
	.tkinfo
        /*0018*/ 	.word	0x00000002
        /*0030*/ 	.string	""
        /*0030*/ 	.string	"ptxas"
        /*0030*/ 	.string	"Cuda compilation tools, release 13.0, V13.0.88"
        /*0030*/ 	.string	"Build cuda_13.0.r13.0/compiler.36424714_0"
        /*0030*/ 	.string	"-arch sm_100 -m 64 "



//--------------------- .note.nv.cuinfo           --------------------------
	.section	.note.nv.cuinfo,"",@"SHT_NOTE"
	.sectionflags	@"SHF_NOTE_NV_CUINFO"
        /*0018*/ 	.short	0x0002
        /*001a*/ 	.short	0x0064
        /*001c*/ 	.short	0x0082
	.zero		2


//--------------------- .nv.info                  --------------------------
	.section	.nv.info,"",@"SHT_CUDA_INFO"
	.align	4


	//----- nvinfo : EIATTR_REGCOUNT
	.align		4
        /*0000*/ 	.byte	0x04, 0x2f
        /*0002*/ 	.short	(.L_10 - .L_9)
	.align		4
.L_9:
        /*0004*/ 	.word	index@(_Z12setup_kernelP17curandStateXORWOW)
        /*0008*/ 	.word	0x0000001f


	//----- nvinfo : EIATTR_FRAME_SIZE
	.align		4
.L_10:
        /*000c*/ 	.byte	0x04, 0x11
        /*000e*/ 	.short	(.L_12 - .L_11)
	.align		4
.L_11:
        /*0010*/ 	.word	index@(_Z12setup_kernelP17curandStateXORWOW)
        /*0014*/ 	.word	0x00000000


	//----- nvinfo : EIATTR_REGCOUNT
	.align		4
.L_12:
        /*0018*/ 	.byte	0x04, 0x2f
        /*001a*/ 	.short	(.L_14 - .L_13)
	.align		4
.L_13:
        /*001c*/ 	.word	index@(_Z15generate_kernelP17curandStateXORWOWPiS1_)
        /*0020*/ 	.word	0x00000016


	//----- nvinfo : EIATTR_FRAME_SIZE
	.align		4
.L_14:
        /*0024*/ 	.byte	0x04, 0x11
        /*0026*/ 	.short	(.L_16 - .L_15)
	.align		4
.L_15:
        /*0028*/ 	.word	index@(_Z15generate_kernelP17curandStateXORWOWPiS1_)
        /*002c*/ 	.word	0x00000000


	//----- nvinfo : EIATTR_MIN_STACK_SIZE
	.align		4
.L_16:
        /*0030*/ 	.byte	0x04, 0x12
        /*0032*/ 	.short	(.L_18 - .L_17)
	.align		4
.L_17:
        /*0034*/ 	.word	index@(_Z15generate_kernelP17curandStateXORWOWPiS1_)
        /*0038*/ 	.word	0x00000000


	//----- nvinfo : EIATTR_MIN_STACK_SIZE
	.align		4
.L_18:
        /*003c*/ 	.byte	0x04, 0x12
        /*003e*/ 	.short	(.L_20 - .L_19)
	.align		4
.L_19:
        /*0040*/ 	.word	index@(_Z12setup_kernelP17curandStateXORWOW)
        /*0044*/ 	.word	0x00000000
.L_20:


//--------------------- .nv.compat                --------------------------
	.section	.nv.compat,"",@"SHT_CUDA_COMPAT_INFO"
	.align	4
        /*0000*/ 	.byte	0x02, 0x09, 0x00, 0x00, 0x02, 0x02, 0x01, 0x00, 0x02, 0x05, 0x05, 0x00, 0x03, 0x07, 0x01, 0x01
        /*0010*/ 	.byte	0x02, 0x03, 0x00, 0x00, 0x02, 0x06, 0x01, 0x00, 0x04, 0x0b, 0x08, 0x00, 0x01, 0x00, 0x00, 0x00
        /*0020*/ 	.byte	0x00, 0x00, 0x00, 0x00


//--------------------- .nv.info._Z15generate_kernelP17curandStateXORWOWPiS1_ --------------------------
	.section	.nv.info._Z15generate_kernelP17curandStateXORWOWPiS1_,"",@"SHT_CUDA_INFO"
	.sectionflags	@""
	.align	4


	//----- nvinfo : EIATTR_CUDA_API_VERSION
	.align		4
        /*0000*/ 	.byte	0x04, 0x37
        /*0002*/ 	.short	(.L_22 - .L_21)
.L_21:
        /*0004*/ 	.word	0x00000082


	//----- nvinfo : EIATTR_KPARAM_INFO
	.align		4
.L_22:
        /*0008*/ 	.byte	0x04, 0x17
        /*000a*/ 	.short	(.L_24 - .L_23)
.L_23:
        /*000c*/ 	.word	0x00000000
        /*0010*/ 	.short	0x0002
        /*0012*/ 	.short	0x0010
        /*0014*/ 	.byte	0x00, 0xf5, 0x21, 0x00


	//----- nvinfo : EIATTR_KPARAM_INFO
	.align		4
.L_24:
        /*0018*/ 	.byte	0x04, 0x17
        /*001a*/ 	.short	(.L_26 - .L_25)
.L_25:
        /*001c*/ 	.word	0x00000000
        /*0020*/ 	.short	0x0001
        /*0022*/ 	.short	0x0008
        /*0024*/ 	.byte	0x00, 0xf5, 0x21, 0x00


	//----- nvinfo : EIATTR_KPARAM_INFO
	.align		4
.L_26:
        /*0028*/ 	.byte	0x04, 0x17
        /*002a*/ 	.short	(.L_28 - .L_27)
.L_27:
        /*002c*/ 	.word	0x00000000
        /*0030*/ 	.short	0x0000
        /*0032*/ 	.short	0x0000
        /*0034*/ 	.byte	0x00, 0xf5, 0x21, 0x00


	//----- nvinfo : EIATTR_SPARSE_MMA_MASK
	.align		4
.L_28:
        /*0038*/ 	.byte	0x03, 0x50
        /*003a*/ 	.short	0x0000


	//----- nvinfo : EIATTR_MAXREG_COUNT
	.align		4
        /*003c*/ 	.byte	0x03, 0x1b
        /*003e*/ 	.short	0x00ff


	//----- nvinfo : EIATTR_MERCURY_ISA_VERSION
	.align		4
        /*0040*/ 	.byte	0x03, 0x5f
        /*0042*/ 	.short	0x0101


	//----- nvinfo : EIATTR_VRC_CTA_INIT_COUNT
	.align		4
        /*0044*/ 	.byte	0x02, 0x4a
	.zero		1
	.zero		1


	//----- nvinfo : EIATTR_EXIT_INSTR_OFFSETS
	.align		4
        /*0048*/ 	.byte	0x04, 0x1c
        /*004a*/ 	.short	(.L_30 - .L_29)


	//   ....[0]....
.L_29:
        /*004c*/ 	.word	0x00000800


	//----- nvinfo : EIATTR_CRS_STACK_SIZE
	.align		4
.L_30:
        /*0050*/ 	.byte	0x04, 0x1e
        /*0052*/ 	.short	(.L_32 - .L_31)
.L_31:
        /*0054*/ 	.word	0x00000000


	//----- nvinfo : EIATTR_CBANK_PARAM_SIZE
	.align		4
.L_32:
        /*0058*/ 	.byte	0x03, 0x19
        /*005a*/ 	.short	0x0018


	//----- nvinfo : EIATTR_PARAM_CBANK
	.align		4
        /*005c*/ 	.byte	0x04, 0x0a
        /*005e*/ 	.short	(.L_34 - .L_33)
	.align		4
.L_33:
        /*0060*/ 	.word	index@(.nv.constant0._Z15generate_kernelP17curandStateXORWOWPiS1_)
        /*0064*/ 	.short	0x0380
        /*0066*/ 	.short	0x0018


	//----- nvinfo : EIATTR_SW_WAR
	.align		4
.L_34:
        /*0068*/ 	.byte	0x04, 0x36
        /*006a*/ 	.short	(.L_36 - .L_35)
.L_35:
        /*006c*/ 	.word	0x00000008
.L_36:


//--------------------- .nv.info._Z12setup_kernelP17curandStateXORWOW --------------------------
	.section	.nv.info._Z12setup_kernelP17curandStateXORWOW,"",@"SHT_CUDA_INFO"
	.sectionflags	@""
	.align	4


	//----- nvinfo : EIATTR_CUDA_API_VERSION
	.align		4
        /*0000*/ 	.byte	0x04, 0x37
        /*0002*/ 	.short	(.L_38 - .L_37)
.L_37:
        /*0004*/ 	.word	0x00000082


	//----- nvinfo : EIATTR_KPARAM_INFO
	.align		4
.L_38:
        /*0008*/ 	.byte	0x04, 0x17
        /*000a*/ 	.short	(.L_40 - .L_39)
.L_39:
        /*000c*/ 	.word	0x00000000
        /*0010*/ 	.short	0x0000
        /*0012*/ 	.short	0x0000
        /*0014*/ 	.byte	0x00, 0xf5, 0x21, 0x00


	//----- nvinfo : EIATTR_SPARSE_MMA_MASK
	.align		4
.L_40:
        /*0018*/ 	.byte	0x03, 0x50
        /*001a*/ 	.short	0x0000


	//----- nvinfo : EIATTR_MAXREG_COUNT
	.align		4
        /*001c*/ 	.byte	0x03, 0x1b
        /*001e*/ 	.short	0x00ff


	//----- nvinfo : EIATTR_MERCURY_ISA_VERSION
	.align		4
        /*0020*/ 	.byte	0x03, 0x5f
        /*0022*/ 	.short	0x0101


	//----- nvinfo : EIATTR_VRC_CTA_INIT_COUNT
	.align		4
        /*0024*/ 	.byte	0x02, 0x4a
	.zero		1
	.zero		1


	//----- nvinfo : EIATTR_EXIT_INSTR_OFFSETS
	.align		4
        /*0028*/ 	.byte	0x04, 0x1c
        /*002a*/ 	.short	(.L_42 - .L_41)


	//   ....[0]....
.L_41:
        /*002c*/ 	.word	0x00000e80


	//----- nvinfo : EIATTR_CRS_STACK_SIZE
	.align		4
.L_42:
        /*0030*/ 	.byte	0x04, 0x1e
        /*0032*/ 	.short	(.L_44 - .L_43)
.L_43:
        /*0034*/ 	.word	0x00000000


	//----- nvinfo : EIATTR_CBANK_PARAM_SIZE
	.align		4
.L_44:
        /*0038*/ 	.byte	0x03, 0x19
        /*003a*/ 	.short	0x0008


	//----- nvinfo : EIATTR_PARAM_CBANK
	.align		4
        /*003c*/ 	.byte	0x04, 0x0a
        /*003e*/ 	.short	(.L_46 - .L_45)
	.align		4
.L_45:
        /*0040*/ 	.word	index@(.nv.constant0._Z12setup_kernelP17curandStateXORWOW)
        /*0044*/ 	.short	0x0380
        /*0046*/ 	.short	0x0008


	//----- nvinfo : EIATTR_SW_WAR
	.align		4
.L_46:
        /*0048*/ 	.byte	0x04, 0x36
        /*004a*/ 	.short	(.L_48 - .L_47)
.L_47:
        /*004c*/ 	.word	0x00000008
.L_48:


//--------------------- .nv.callgraph             --------------------------
	.section	.nv.callgraph,"",@"SHT_CUDA_CALLGRAPH"
	.align	4
	.sectionentsize	8
	.align		4
        /*0000*/ 	.word	0x00000000
	.align		4
        /*0004*/ 	.word	0xffffffff
	.align		4
        /*0008*/ 	.word	0x00000000
	.align		4
        /*000c*/ 	.word	0xfffffffe
	.align		4
        /*0010*/ 	.word	0x00000000
	.align		4
        /*0014*/ 	.word	0xfffffffd
	.align		4
        /*0018*/ 	.word	0x00000000
	.align		4
        /*001c*/ 	.word	0xfffffffc


//--------------------- .nv.constant4             --------------------------
	.section	.nv.constant4,"a",@progbits
	.align	8
	.align		8
.nv.constant4:
        /*0000*/ 	.dword	precalc_xorwow_matrix
	.align		8
        /*0008*/ 	.dword	precalc_xorwow_offset_matrix
	.align		8
        /*0010*/ 	.dword	mrg32k3aM1
	.align		8
        /*0018*/ 	.dword	mrg32k3aM2
	.align		8
        /*0020*/ 	.dword	mrg32k3aM1SubSeq
	.align		8
        /*0028*/ 	.dword	mrg32k3aM2SubSeq
	.align		8
        /*0030*/ 	.dword	mrg32k3aM1Seq
	.align		8
        /*0038*/ 	.dword	mrg32k3aM2Seq


//--------------------- .nv.constant3             --------------------------
	.section	.nv.constant3,"a",@progbits
	.align	8
.nv.constant3:
	.type		__cr_lgamma_table,@object
	.size		__cr_lgamma_table,(.L_8 - __cr_lgamma_table)
__cr_lgamma_table:
        /*0000*/ 	.byte	0x00, 0x00, 0x00, 0x00, 0x00, 0x00, 0x00, 0x00, 0x00, 0x00, 0x00, 0x00, 0x00, 0x00, 0x00, 0x00
        /*0010*/ 	.byte	0xef, 0x39, 0xfa, 0xfe, 0x42, 0x2e, 0xe6, 0x3f, 0x02, 0x20, 0x2a, 0xfa, 0x0b, 0xab, 0xfc, 0x3f
        /*0020*/ 	.byte	0xf9, 0x2c, 0x92, 0x7c, 0xa7, 0x6c, 0x09, 0x40, 0xc9, 0x79, 0x44, 0x3c, 0x64, 0x26, 0x13, 0x40
        /*0030*/ 	.byte	0xca, 0x01, 0xcf, 0x3a, 0x27, 0x51, 0x1a, 0x40, 0x30, 0xcc, 0x2d, 0xf3, 0xe1, 0x0c, 0x21, 0x40
        /*0040*/ 	.byte	0x0d, 0xb7, 0xfc, 0x82, 0x8e, 0x35, 0x25, 0x40
.L_8:


//--------------------- .text._Z15generate_kernelP17curandStateXORWOWPiS1_ --------------------------
	.section	.text._Z15generate_kernelP17curandStateXORWOWPiS1_,"ax",@progbits
	.align	128
        .global         _Z15generate_kernelP17curandStateXORWOWPiS1_
        .type           _Z15generate_kernelP17curandStateXORWOWPiS1_,@function
        .size           _Z15generate_kernelP17curandStateXORWOWPiS1_,(.L_x_14 - _Z15generate_kernelP17curandStateXORWOWPiS1_)
        .other          _Z15generate_kernelP17curandStateXORWOWPiS1_,@"STO_CUDA_ENTRY STV_DEFAULT"
_Z15generate_kernelP17curandStateXORWOWPiS1_:
.text._Z15generate_kernelP17curandStateXORWOWPiS1_:
[----:B------:R-:W-:Y:S01]  /*0000*/  LDC R1, c[0x0][0x37c] ;  /* 0x0000df00ff017b82 */ /* 0x000fe20000000800 */
[----:B------:R-:W0:Y:S07]  /*0010*/  S2R R0, SR_TID.X ;  /* 0x0000000000007919 */ /* 0x000e2e0000002100 */
[----:B------:R-:W1:Y:S01]  /*0020*/  LDC.64 R2, c[0x0][0x380] ;  /* 0x0000e000ff027b82 */ /* 0x000e620000000a00 */
[----:B------:R-:W0:Y:S01]  /*0030*/  LDCU UR6, c[0x0][0x360] ;  /* 0x00006c00ff0677ac */ /* 0x000e220008000800 */
[----:B------:R-:W0:Y:S01]  /*0040*/  S2R R5, SR_CTAID.X ;  /* 0x0000000000057919 */ /* 0x000e220000002500 */
[----:B------:R-:W2:Y:S01]  /*0050*/  LDCU.64 UR4, c[0x0][0x358] ;  /* 0x00006b00ff0477ac */ /* 0x000ea20008000a00 */
[----:B0-----:R-:W-:-:S04]  /*0060*/  IMAD R0, R5, UR6, R0 ;  /* 0x0000000605007c24 */ /* 0x001fc8000f8e0200 */
[----:B-1----:R-:W-:-:S05]  /*0070*/  IMAD.WIDE R2, R0, 0x30, R2 ;  /* 0x0000003000027825 */ /* 0x002fca00078e0202 */
[----:B--2---:R0:W5:Y:S04]  /*0080*/  LDG.E.64 R4, desc[UR4][R2.64] ;  /* 0x0000000402047981 */ /* 0x004168000c1e1b00 */
[----:B------:R0:W5:Y:S04]  /*0090*/  LDG.E.64 R6, desc[UR4][R2.64+0x8] ;  /* 0x0000080402067981 */ /* 0x000168000c1e1b00 */
[----:B------:R0:W5:Y:S01]  /*00a0*/  LDG.E.64 R8, desc[UR4][R2.64+0x10] ;  /* 0x0000100402087981 */ /* 0x000162000c1e1b00 */
[----:B------:R-:W-:Y:S01]  /*00b0*/  IMAD.MOV.U32 R10, RZ, RZ, 0x0 ;  /* 0x00000000ff0a7424 */ /* 0x000fe200078e00ff */
[----:B------:R-:W-:Y:S01]  /*00c0*/  MOV R12, 0x47ae147b ;  /* 0x47ae147b000c7802 */ /* 0x000fe20000000f00 */
[----:B------:R-:W-:Y:S01]  /*00d0*/  IMAD.MOV.U32 R11, RZ, RZ, 0x43380000 ;  /* 0x43380000ff0b7424 */ /* 0x000fe200078e00ff */
[----:B------:R-:W-:Y:S01]  /*00e0*/  UMOV UR6, 0xfefa39ef ;  /* 0xfefa39ef00067882 */ /* 0x000fe20000000000 */
[----:B------:R-:W-:Y:S01]  /*00f0*/  IMAD.MOV.U32 R13, RZ, RZ, 0x3f847ae1 ;  /* 0x3f847ae1ff0d7424 */ /* 0x000fe200078e00ff */
[----:B------:R-:W-:Y:S01]  /*0100*/  UMOV UR7, 0x3fe62e42 ;  /* 0x3fe62e4200077882 */ /* 0x000fe20000000000 */
[----:B------:R-:W-:Y:S01]  /*0110*/  BSSY.RECONVERGENT B0, `(.L_x_0) ;  /* 0x000003d000007945 */ /* 0x000fe20003800200 */
[----:B------:R-:W-:Y:S01]  /*0120*/  MOV R14, 0x0 ;  /* 0x00000000000e7802 */ /* 0x000fe20000000f00 */
[----:B------:R-:W-:Y:S01]  /*0130*/  DADD R10, -R10, 6.75539944105574400000e+15 ;  /* 0x433800000a0a7429 */ /* 0x000fe20000000100 */
[----:B------:R-:W-:-:S07]  /*0140*/  IMAD.MOV.U32 R15, RZ, RZ, 0x3ff00000 ;  /* 0x3ff00000ff0f7424 */ /* 0x000fce00078e00ff */
[----:B------:R-:W-:Y:S01]  /*0150*/  DFMA R12, R10, -UR6, -R12 ;  /* 0x800000060a0c7c2b */ /* 0x000fe2000800080c */
[----:B------:R-:W-:Y:S01]  /*0160*/  UMOV UR6, 0x3b39803f ;  /* 0x3b39803f00067882 */ /* 0x000fe20000000000 */
[----:B------:R-:W-:-:S06]  /*0170*/  UMOV UR7, 0x3c7abc9e ;  /* 0x3c7abc9e00077882 */ /* 0x000fcc0000000000 */
[----:B------:R-:W-:Y:S01]  /*0180*/  DFMA R10, R10, -UR6, R12 ;  /* 0x800000060a0a7c2b */ /* 0x000fe2000800000c */
[----:B------:R-:W-:Y:S01]  /*0190*/  UMOV UR6, 0x69ce2bdf ;  /* 0x69ce2bdf00067882 */ /* 0x000fe20000000000 */
[----:B------:R-:W-:Y:S01]  /*01a0*/  MOV R12, 0xfca213ea ;  /* 0xfca213ea000c7802 */ /* 0x000fe20000000f00 */
[----:B------:R-:W-:Y:S01]  /*01b0*/  IMAD.MOV.U32 R13, RZ, RZ, 0x3e928af3 ;  /* 0x3e928af3ff0d7424 */ /* 0x000fe200078e00ff */
[----:B------:R-:W-:-:S05]  /*01c0*/  UMOV UR7, 0x3e5ade15 ;  /* 0x3e5ade1500077882 */ /* 0x000fca0000000000 */
[----:B------:R-:W-:Y:S01]  /*01d0*/  DFMA R12, R10, UR6, R12 ;  /* 0x000000060a0c7c2b */ /* 0x000fe2000800000c */
[----:B------:R-:W-:Y:S01]  /*01e0*/  UMOV UR6, 0x62401315 ;  /* 0x6240131500067882 */ /* 0x000fe20000000000 */
[----:B------:R-:W-:-:S06]  /*01f0*/  UMOV UR7, 0x3ec71dee ;  /* 0x3ec71dee00077882 */ /* 0x000fcc0000000000 */
[----:B------:R-:W-:Y:S01]  /*0200*/  DFMA R12, R10, R12, UR6 ;  /* 0x000000060a0c7e2b */ /* 0x000fe2000800000c */
        /* <DEDUP_REMOVED lines=20> */
[----:B------:R-:W-:-:S08]  /*0350*/  DFMA R12, R10, R12, UR6 ;  /* 0x000000060a0c7e2b */ /* 0x000fd0000800000c */
[----:B------:R-:W-:-:S08]  /*0360*/  DFMA R12, R10, R12, 1 ;  /* 0x3ff000000a0c742b */ /* 0x000fd0000000000c */
[----:B------:R-:W-:Y:S01]  /*0370*/  DFMA R16, R10, R12, 1 ;  /* 0x3ff000000a10742b */ /* 0x000fe2000000000c */
[----:B0-----:R-:W-:-:S10]  /*0380*/  CS2R R12, SRZ ;  /* 0x00000000000c7805 */ /* 0x001fd4000001ff00 */
.L_x_1:
[----:B-----5:R-:W-:Y:S01]  /*0390*/  SHF.R.U32.HI R10, RZ, 0x2, R5 ;  /* 0x00000002ff0a7819 */ /* 0x020fe20000011605 */
[----:B------:R-:W-:Y:S01]  /*03a0*/  DADD R12, R12, 1 ;  /* 0x3ff000000c0c7429 */ /* 0x000fe20000000000 */
[----:B------:R-:W-:Y:S02]  /*03b0*/  SHF.L.U32 R18, R9, 0x4, RZ ;  /* 0x0000000409127819 */ /* 0x000fe400000006ff */
[----:B------:R-:W-:Y:S02]  /*03c0*/  LOP3.LUT R10, R10, R5, RZ, 0x3c, !PT ;  /* 0x000000050a0a7212 */ /* 0x000fe400078e3cff */
[----:B------:R-:W-:-:S03]  /*03d0*/  IADD3 R4, PT, PT, R4, 0x587c5, RZ ;  /* 0x000587c504047810 */ /* 0x000fc60007ffe0ff */
[----:B------:R-:W-:-:S05]  /*03e0*/  IMAD.SHL.U32 R5, R10, 0x2, RZ ;  /* 0x000000020a057824 */ /* 0x000fca00078e00ff */
[----:B------:R-:W-:-:S04]  /*03f0*/  LOP3.LUT R5, R9, R18, R5, 0x96, !PT ;  /* 0x0000001209057212 */ /* 0x000fc800078e9605 */
[----:B------:R-:W-:Y:S02]  /*0400*/  LOP3.LUT R11, R5, R10, RZ, 0x3c, !PT ;  /* 0x0000000a050b7212 */ /* 0x000fe400078e3cff */
[----:B------:R-:W-:-:S03]  /*0410*/  MOV R10, 0x2f800000 ;  /* 0x2f800000000a7802 */ /* 0x000fc60000000f00 */
[----:B------:R-:W-:-:S05]  /*0420*/  IMAD.IADD R5, R11, 0x1, R4 ;  /* 0x000000010b057824 */ /* 0x000fca00078e0204 */
[----:B------:R-:W-:-:S05]  /*0430*/  I2FP.F32.U32 R5, R5 ;  /* 0x0000000500057245 */ /* 0x000fca0000201000 */
[----:B------:R-:W-:Y:S01]  /*0440*/  FFMA R18, R5, R10, 1.1641532182693481445e-10 ;  /* 0x2f00000005127423 */ /* 0x000fe2000000000a */
[----:B------:R-:W-:Y:S01]  /*0450*/  IMAD.MOV.U32 R5, RZ, RZ, R6 ;  /* 0x000000ffff057224 */ /* 0x000fe200078e0006 */
[----:B------:R-:W-:Y:S01]  /*0460*/  MOV R6, R7 ;  /* 0x0000000700067202 */ /* 0x000fe20000000f00 */
[----:B------:R-:W-:Y:S01]  /*0470*/  IMAD.MOV.U32 R7, RZ, RZ, R8 ;  /* 0x000000ffff077224 */ /* 0x000fe200078e0008 */
[----:B------:R-:W-:Y:S01]  /*0480*/  MOV R8, R9 ;  /* 0x0000000900087202 */ /* 0x000fe20000000f00 */
[----:B------:R-:W-:Y:S01]  /*0490*/  IMAD.MOV.U32 R9, RZ, RZ, R11 ;  /* 0x000000ffff097224 */ /* 0x000fe200078e000b */
[----:B------:R-:W0:Y:S02]  /*04a0*/  F2F.F64.F32 R18, R18 ;  /* 0x0000001200127310 */ /* 0x000e240000201800 */
[----:B0-----:R-:W-:-:S08]  /*04b0*/  DMUL R14, R18, R14 ;  /* 0x0000000e120e7228 */ /* 0x001fd00000000000 */
[----:B------:R-:W-:-:S14]  /*04c0*/  DSETP.GT.AND P0, PT, R14, R16, PT ;  /* 0x000000100e00722a */ /* 0x000fdc0003f04000 */
[----:B------:R-:W-:Y:S05]  /*04d0*/  @P0 BRA `(.L_x_1) ;  /* 0xfffffffc00ac0947 */ /* 0x000fea000383ffff */
[----:B------:R-:W-:Y:S05]  /*04e0*/  BSYNC.RECONVERGENT B0 ;  /* 0x0000000000007941 */ /* 0x000fea0003800200 */
.L_x_0:
[----:B------:R-:W0:Y:S01]  /*04f0*/  LDC.64 R14, c[0x0][0x388] ;  /* 0x0000e200ff0e7b82 */ /* 0x000e220000000a00 */
[----:B------:R-:W-:-:S10]  /*0500*/  DADD R12, R12, -1 ;  /* 0xbff000000c0c7429 */ /* 0x000fd40000000000 */
[----:B------:R-:W1:Y:S01]  /*0510*/  F2I.F64.TRUNC R13, R12 ;  /* 0x0000000c000d7311 */ /* 0x000e62000030d100 */
[----:B0-----:R-:W-:-:S05]  /*0520*/  IMAD.WIDE R14, R0, 0x4, R14 ;  /* 0x00000004000e7825 */ /* 0x001fca00078e020e */
[----:B-1----:R0:W-:Y:S04]  /*0530*/  STG.E desc[UR4][R14.64], R13 ;  /* 0x0000000d0e007986 */ /* 0x0021e8000c101904 */
[----:B------:R0:W5:Y:S04]  /*0540*/  LDG.E.64 R8, desc[UR4][R2.64] ;  /* 0x0000000402087981 */ /* 0x000168000c1e1b00 */
[----:B------:R0:W5:Y:S04]  /*0550*/  LDG.E.64 R6, desc[UR4][R2.64+0x8] ;  /* 0x0000080402067981 */ /* 0x000168000c1e1b00 */
[----:B------:R0:W5:Y:S01]  /*0560*/  LDG.E.64 R4, desc[UR4][R2.64+0x10] ;  /* 0x0000100402047981 */ /* 0x000162000c1e1b00 */
[----:B------:R-:W-:Y:S01]  /*0570*/  MOV R11, 0x3f0003c0 ;  /* 0x3f0003c0000b7802 */ /* 0x000fe20000000f00 */
[----:B------:R-:W-:-:S02]  /*0580*/  IMAD.MOV.U32 R16, RZ, RZ, 0x437c0000 ;  /* 0x437c0000ff107424 */ /* 0x000fc400078e00ff */
[----:B------:R-:W-:Y:S01]  /*0590*/  HFMA2 R17, -RZ, RZ, 1.0341796875, -112.625 ;  /* 0x3c23d70aff117431 */ /* 0x000fe200000001ff */
[----:B------:R-:W-:Y:S01]  /*05a0*/  BSSY.RECONVERGENT B0, `(.L_x_2) ;  /* 0x000001e000007945 */ /* 0x000fe20003800200 */
[----:B------:R-:W-:Y:S01]  /*05b0*/  MOV R12, RZ ;  /* 0x000000ff000c7202 */ /* 0x000fe20000000f00 */
[----:B------:R-:W-:-:S04]  /*05c0*/  FFMA.RM R11, R11, R16, 12582913 ;  /* 0x4b4000010b0b7423 */ /* 0x000fc80000004010 */
[C---:B------:R-:W-:Y:S01]  /*05d0*/  FADD R16, R11.reuse, -12583039 ;  /* 0xcb40007f0b107421 */ /* 0x040fe20000000000 */
[----:B------:R-:W-:-:S03]  /*05e0*/  IMAD.SHL.U32 R11, R11, 0x800000, RZ ;  /* 0x008000000b0b7824 */ /* 0x000fc600078e00ff */
[----:B------:R-:W-:-:S04]  /*05f0*/  FFMA R16, R17, 1.4426950216293334961, -R16 ;  /* 0x3fb8aa3b11107823 */ /* 0x000fc80000000810 */
[----:B------:R-:W-:-:S06]  /*0600*/  FFMA R16, R17, 1.925963033500011079e-08, R16 ;  /* 0x32a5706011107823 */ /* 0x000fcc0000000010 */
[----:B------:R-:W1:Y:S02]  /*0610*/  MUFU.EX2 R16, R16 ;  /* 0x0000001000107308 */ /* 0x000e640000000800 */
[----:B01----:R-:W-:-:S07]  /*0620*/  FMUL R11, R11, R16 ;  /* 0x000000100b0b7220 */ /* 0x003fce0000400000 */
.L_x_3:
[----:B-----5:R-:W-:Y:S01]  /*0630*/  SHF.R.U32.HI R14, RZ, 0x2, R9 ;  /* 0x00000002ff0e7819 */ /* 0x020fe20000011609 */
[----:B------:R-:W-:Y:S01]  /*0640*/  VIADD R8, R8, 0x587c5 ;  /* 0x000587c508087836 */ /* 0x000fe20000000000 */
[----:B------:R-:W-:Y:S01]  /*0650*/  MOV R17, R6 ;  /* 0x0000000600117202 */ /* 0x000fe20000000f00 */
[----:B------:R-:W-:Y:S01]  /*0660*/  IMAD.MOV.U32 R15, RZ, RZ, R12 ;  /* 0x000000ffff0f7224 */ /* 0x000fe200078e000c */
[----:B------:R-:W-:Y:S01]  /*0670*/  LOP3.LUT R14, R14, R9, RZ, 0x3c, !PT ;  /* 0x000000090e0e7212 */ /* 0x000fe200078e3cff */
[----:B------:R-:W-:Y:S01]  /*0680*/  IMAD.SHL.U32 R9, R5, 0x10, RZ ;  /* 0x0000001005097824 */ /* 0x000fe200078e00ff */
[----:B------:R-:W-:Y:S01]  /*0690*/  MOV R6, R7 ;  /* 0x0000000700067202 */ /* 0x000fe20000000f00 */
[----:B------:R-:W-:Y:S01]  /*06a0*/  IMAD.MOV.U32 R7, RZ, RZ, R4 ;  /* 0x000000ffff077224 */ /* 0x000fe200078e0004 */
[----:B------:R-:W-:Y:S01]  /*06b0*/  SHF.L.U32 R13, R14, 0x1, RZ ;  /* 0x000000010e0d7819 */ /* 0x000fe200000006ff */
[----:B------:R-:W-:Y:S02]  /*06c0*/  IMAD.MOV.U32 R4, RZ, RZ, R5 ;  /* 0x000000ffff047224 */ /* 0x000fe400078e0005 */
[----:B------:R-:W-:Y:S01]  /*06d0*/  VIADD R12, R12, 0x1 ;  /* 0x000000010c0c7836 */ /* 0x000fe20000000000 */
[----:B------:R-:W-:-:S04]  /*06e0*/  LOP3.LUT R14, R14, R13, R9, 0x96, !PT ;  /* 0x0000000d0e0e7212 */ /* 0x000fc800078e9609 */
[----:B------:R-:W-:-:S04]  /*06f0*/  LOP3.LUT R13, R14, R5, RZ, 0x3c, !PT ;  /* 0x000000050e0d7212 */ /* 0x000fc800078e3cff */
[----:B------:R-:W-:Y:S02]  /*0700*/  IADD3 R9, PT, PT, R13, R8, RZ ;  /* 0x000000080d097210 */ /* 0x000fe40007ffe0ff */
[----:B------:R-:W-:Y:S02]  /*0710*/  MOV R5, R13 ;  /* 0x0000000d00057202 */ /* 0x000fe40000000f00 */
[----:B------:R-:W-:-:S05]  /*0720*/  I2FP.F32.U32 R9, R9 ;  /* 0x0000000900097245 */ /* 0x000fca0000201000 */
[----:B------:R-:W-:Y:S01]  /*0730*/  FFMA R14, R9, R10, 1.1641532182693481445e-10 ;  /* 0x2f000000090e7423 */ /* 0x000fe2000000000a */
[----:B------:R-:W-:-:S03]  /*0740*/  MOV R9, R17 ;  /* 0x0000001100097202 */ /* 0x000fc60000000f00 */
[----:B------:R-:W-:-:S05]  /*0750*/  FMUL R11, R14, R11 ;  /* 0x0000000b0e0b7220 */ /* 0x000fca0000400000 */
[----:B------:R-:W-:-:S13]  /*0760*/  FSETP.GT.AND P0, PT, R11, 1, PT ;  /* 0x3f8000000b00780b */ /* 0x000fda0003f04000 */
[----:B------:R-:W-:Y:S05]  /*0770*/  @P0 BRA `(.L_x_3) ;  /* 0xfffffffc00ac0947 */ /* 0x000fea000383ffff */
[----:B------:R-:W-:Y:S05]  /*0780*/  BSYNC.RECONVERGENT B0 ;  /* 0x0000000000007941 */ /* 0x000fea0003800200 */
.L_x_2:
[----:B------:R-:W0:Y:S01]  /*0790*/  LDC.64 R10, c[0x0][0x390] ;  /* 0x0000e400ff0a7b82 */ /* 0x000e220000000a00 */
[----:B------:R-:W-:Y:S01]  /*07a0*/  MOV R16, R8 ;  /* 0x0000000800107202 */ /* 0x000fe20000000f00 */
[----:B------:R-:W-:Y:S04]  /*07b0*/  STG.E.64 desc[UR4][R2.64+0x8], R6 ;  /* 0x0000080602007986 */ /* 0x000fe8000c101b04 */
[----:B------:R-:W-:Y:S04]  /*07c0*/  STG.E.64 desc[UR4][R2.64+0x10], R4 ;  /* 0x0000100402007986 */ /* 0x000fe8000c101b04 */
[----:B------:R-:W-:Y:S01]  /*07d0*/  STG.E.64 desc[UR4][R2.64], R16 ;  /* 0x0000001002007986 */ /* 0x000fe2000c101b04 */
[----:B0-----:R-:W-:-:S05]  /*07e0*/  IMAD.WIDE R8, R0, 0x4, R10 ;  /* 0x0000000400087825 */ /* 0x001fca00078e020a */
[----:B------:R-:W-:Y:S01]  /*07f0*/  STG.E desc[UR4][R8.64], R15 ;  /* 0x0000000f08007986 */ /* 0x000fe2000c101904 */
[----:B------:R-:W-:Y:S05]  /*0800*/  EXIT ;  /* 0x000000000000794d */ /* 0x000fea0003800000 */
.L_x_4:
[----:B------:R-:W-:-:S00]  /*0810*/  BRA `(.L_x_4) ;  /* 0xfffffffc00fc7947 */ /* 0x000fc0000383ffff */
[----:B------:R-:W-:-:S00]  /*0820*/  NOP ;  /* 0x0000000000007918 */ /* 0x000fc00000000000 */
        /* <DEDUP_REMOVED lines=13> */
.L_x_14:


//--------------------- .text._Z12setup_kernelP17curandStateXORWOW --------------------------
	.section	.text._Z12setup_kernelP17curandStateXORWOW,"ax",@progbits
	.align	128
        .global         _Z12setup_kernelP17curandStateXORWOW
        .type           _Z12setup_kernelP17curandStateXORWOW,@function
        .size           _Z12setup_kernelP17curandStateXORWOW,(.L_x_15 - _Z12setup_kernelP17curandStateXORWOW)
        .other          _Z12setup_kernelP17curandStateXORWOW,@"STO_CUDA_ENTRY STV_DEFAULT"
_Z12setup_kernelP17curandStateXORWOW:
.text._Z12setup_kernelP17curandStateXORWOW:
[----:B------:R-:W-:Y:S01]  /*0000*/  LDC R1, c[0x0][0x37c] ;  /* 0x0000df00ff017b82 */ /* 0x000fe20000000800 */
[----:B------:R-:W0:Y:S07]  /*0010*/  S2R R13, SR_TID.X ;  /* 0x00000000000d7919 */ /* 0x000e2e0000002100 */
[----:B------:R-:W1:Y:S01]  /*0020*/  LDC.64 R6, c[0x0][0x380] ;  /* 0x0000e000ff067b82 */ /* 0x000e620000000a00 */
[----:B------:R-:W0:Y:S01]  /*0030*/  LDCU UR6, c[0x0][0x360] ;  /* 0x00006c00ff0677ac */ /* 0x000e220008000800 */
[----:B------:R-:W-:Y:S01]  /*0040*/  IMAD.MOV.U32 R2, RZ, RZ, 0x3198c20f ;  /* 0x3198c20fff027424 */ /* 0x000fe200078e00ff */
[----:B------:R-:W0:Y:S01]  /*0050*/  S2R R0, SR_CTAID.X ;  /* 0x0000000000007919 */ /* 0x000e220000002500 */
[----:B------:R-:W-:Y:S01]  /*0060*/  IMAD.MOV.U32 R3, RZ, RZ, 0x5efdb30c ;  /* 0x5efdb30cff037424 */ /* 0x000fe200078e00ff */
[----:B------:R-:W2:Y:S01]  /*0070*/  LDCU.64 UR4, c[0x0][0x358] ;  /* 0x00006b00ff0477ac */ /* 0x000ea20008000a00 */
[----:B------:R-:W-:Y:S01]  /*0080*/  IMAD.MOV.U32 R4, RZ, RZ, 0x423bb012 ;  /* 0x423bb012ff047424 */ /* 0x000fe200078e00ff */
[----:B------:R-:W-:Y:S01]  /*0090*/  BSSY.RECONVERGENT B0, `(.L_x_5) ;  /* 0x00000db000007945 */ /* 0x000fe20003800200 */
[----:B------:R-:W-:-:S02]  /*00a0*/  IMAD.MOV.U32 R5, RZ, RZ, -0x75bd8fc ;  /* 0xf8a42704ff057424 */ /* 0x000fc400078e00ff */
[----:B------:R-:W-:Y:S02]  /*00b0*/  IMAD.MOV.U32 R8, RZ, RZ, -0x23270784 ;  /* 0xdcd8f87cff087424 */ /* 0x000fe400078e00ff */
[----:B------:R-:W-:Y:S02]  /*00c0*/  IMAD.MOV.U32 R9, RZ, RZ, 0x57fa2510 ;  /* 0x57fa2510ff097424 */ /* 0x000fe400078e00ff */
[----:B0-----:R-:W-:-:S04]  /*00d0*/  IMAD R13, R0, UR6, R13 ;  /* 0x00000006000d7c24 */ /* 0x001fc8000f8e020d */
[C---:B-1----:R-:W-:Y:S01]  /*00e0*/  IMAD.WIDE R6, R13.reuse, 0x30, R6 ;  /* 0x000000300d067825 */ /* 0x042fe200078e0206 */
[----:B------:R-:W-:-:S04]  /*00f0*/  ISETP.NE.AND P0, PT, R13, RZ, PT ;  /* 0x000000ff0d00720c */ /* 0x000fc80003f05270 */
[----:B--2---:R0:W-:Y:S04]  /*0100*/  STG.E.64 desc[UR4][R6.64], R2 ;  /* 0x0000000206007986 */ /* 0x0041e8000c101b04 */
[----:B------:R0:W-:Y:S04]  /*0110*/  STG.E.64 desc[UR4][R6.64+0x8], R4 ;  /* 0x0000080406007986 */ /* 0x0001e8000c101b04 */
[----:B------:R0:W-:Y:S01]  /*0120*/  STG.E.64 desc[UR4][R6.64+0x10], R8 ;  /* 0x0000100806007986 */ /* 0x0001e2000c101b04 */
[----:B------:R-:W-:Y:S05]  /*0130*/  @!P0 BRA `(.L_x_6) ;  /* 0x0000000c00408947 */ /* 0x000fea0003800000 */
[----:B------:R-:W-:Y:S01]  /*0140*/  SHF.R.S32.HI R0, RZ, 0x1f, R13 ;  /* 0x0000001fff007819 */ /* 0x000fe2000001140d */
[----:B------:R-:W-:-:S07]  /*0150*/  IMAD.MOV.U32 R12, RZ, RZ, RZ ;  /* 0x000000ffff0c7224 */ /* 0x000fce00078e00ff */
.L_x_12:
[----:B0-----:R-:W-:Y:S01]  /*0160*/  LOP3.LUT R2, R13, 0x3, RZ, 0xc0, !PT ;  /* 0x000000030d027812 */ /* 0x001fe200078ec0ff */
[----:B------:R-:W-:Y:S03]  /*0170*/  BSSY.RECONVERGENT B1, `(.L_x_7) ;  /* 0x00000c6000017945 */ /* 0x000fe60003800200 */
[----:B------:R-:W-:-:S04]  /*0180*/  ISETP.NE.U32.AND P0, PT, R2, RZ, PT ;  /* 0x000000ff0200720c */ /* 0x000fc80003f05070 */
[----:B------:R-:W-:-:S13]  /*0190*/  ISETP.NE.AND.EX P0, PT, RZ, RZ, PT, P0 ;  /* 0x000000ffff00720c */ /* 0x000fda0003f05300 */
[----:B------:R-:W-:Y:S05]  /*01a0*/  @!P0 BRA `(.L_x_8) ;  /* 0x0000000c00088947 */ /* 0x000fea0003800000 */
[----:B------:R-:W0:Y:S01]  /*01b0*/  LDC.64 R8, c[0x4][RZ] ;  /* 0x01000000ff087b82 */ /* 0x000e220000000a00 */
[----:B------:R-:W-:Y:S02]  /*01c0*/  IMAD.MOV.U32 R14, RZ, RZ, RZ ;  /* 0x000000ffff0e7224 */ /* 0x000fe400078e00ff */
[----:B0-----:R-:W-:-:S07]  /*01d0*/  IMAD.WIDE.U32 R8, R12, 0xc80, R8 ;  /* 0x00000c800c087825 */ /* 0x001fce00078e0008 */
.L_x_11:
[----:B0-----:R-:W-:Y:S01]  /*01e0*/  IMAD.MOV.U32 R15, RZ, RZ, RZ ;  /* 0x000000ffff0f7224 */ /* 0x001fe200078e00ff */
[----:B------:R-:W-:Y:S01]  /*01f0*/  CS2R R2, SRZ ;  /* 0x0000000000027805 */ /* 0x000fe2000001ff00 */
[----:B------:R-:W-:Y:S01]  /*0200*/  IMAD.MOV.U32 R17, RZ, RZ, RZ ;  /* 0x000000ffff117224 */ /* 0x000fe200078e00ff */
[----:B------:R-:W-:-:S07]  /*0210*/  CS2R R4, SRZ ;  /* 0x0000000000047805 */ /* 0x000fce000001ff00 */
.L_x_10:
[----:B------:R-:W-:-:S05]  /*0220*/  IMAD.WIDE.U32 R10, R17, 0x4, R6 ;  /* 0x00000004110a7825 */ /* 0x000fca00078e0006 */
[----:B------:R0:W5:Y:S01]  /*0230*/  LDG.E R16, desc[UR4][R10.64+0x4] ;  /* 0x000004040a107981 */ /* 0x000162000c1e1900 */
[----:B------:R-:W-:-:S07]  /*0240*/  IMAD.MOV.U32 R19, RZ, RZ, RZ ;  /* 0x000000ffff137224 */ /* 0x000fce00078e00ff */
.L_x_9:
[----:B-----5:R-:W-:Y:S01]  /*0250*/  SHF.R.U32.HI R24, RZ, R19, R16 ;  /* 0x00000013ff187219 */ /* 0x020fe20000011610 */
[----:B0-----:R-:W-:-:S03]  /*0260*/  IMAD.SHL.U32 R10, R17, 0x20, RZ ;  /* 0x00000020110a7824 */ /* 0x001fc600078e00ff */
[----:B------:R-:W-:Y:S01]  /*0270*/  LOP3.LUT R11, R24, 0x1, RZ, 0xc0, !PT ;  /* 0x00000001180b7812 */ /* 0x000fe200078ec0ff */
[----:B------:R-:W-:-:S03]  /*0280*/  IMAD.IADD R10, R10, 0x1, R19 ;  /* 0x000000010a0a7824 */ /* 0x000fc600078e0213 */
[----:B------:R-:W-:Y:S01]  /*0290*/  ISETP.NE.U32.AND P0, PT, R11, 0x1, PT ;  /* 0x000000010b00780c */ /* 0x000fe20003f05070 */
[----:B------:R-:W-:-:S03]  /*02a0*/  IMAD R11, R10, 0x5, RZ ;  /* 0x000000050a0b7824 */ /* 0x000fc600078e02ff */
[----:B------:R-:W-:Y:S01]  /*02b0*/  R2P PR, R24, 0x7e ;  /* 0x0000007e18007804 */ /* 0x000fe20000000000 */
[----:B------:R-:W-:-:S08]  /*02c0*/  IMAD.WIDE.U32 R10, R11, 0x4, R8 ;  /* 0x000000040b0a7825 */ /* 0x000fd000078e0008 */
[----:B------:R-:W2:Y:S04]  /*02d0*/  @!P0 LDG.E R18, desc[UR4][R10.64] ;  /* 0x000000040a128981 */ /* 0x000ea8000c1e1900 */
[----:B------:R-:W3:Y:S04]  /*02e0*/  @!P0 LDG.E R20, desc[UR4][R10.64+0x10] ;  /* 0x000010040a148981 */ /* 0x000ee8000c1e1900 */
[----:B------:R-:W4:Y:S04]  /*02f0*/  @P1 LDG.E R22, desc[UR4][R10.64+0x14] ;  /* 0x000014040a161981 */ /* 0x000f28000c1e1900 */
[----:B------:R-:W4:Y:S04]  /*0300*/  @P2 LDG.E R26, desc[UR4][R10.64+0x28] ;  /* 0x000028040a1a2981 */ /* 0x000f28000c1e1900 */
[----:B------:R-:W4:Y:S04]  /*0310*/  @!P0 LDG.E R21, desc[UR4][R10.64+0x4] ;  /* 0x000004040a158981 */ /* 0x000f28000c1e1900 */
[----:B------:R-:W4:Y:S04]  /*0320*/  @!P0 LDG.E R23, desc[UR4][R10.64+0xc] ;  /* 0x00000c040a178981 */ /* 0x000f28000c1e1900 */
[----:B------:R-:W4:Y:S04]  /*0330*/  @P1 LDG.E R25, desc[UR4][R10.64+0x18] ;  /* 0x000018040a191981 */ /* 0x000f28000c1e1900 */
[----:B------:R-:W4:Y:S04]  /*0340*/  @P3 LDG.E R28, desc[UR4][R10.64+0x3c] ;  /* 0x00003c040a1c3981 */ /* 0x000f28000c1e1900 */
[----:B------:R-:W4:Y:S01]  /*0350*/  @P6 LDG.E R27, desc[UR4][R10.64+0x7c] ;  /* 0x00007c040a1b6981 */ /* 0x000f22000c1e1900 */
[----:B--2---:R-:W-:-:S03]  /*0360*/  @!P0 LOP3.LUT R15, R15, R18, RZ, 0x3c, !PT ;  /* 0x000000120f0f8212 */ /* 0x004fc600078e3cff */
[----:B------:R-:W2:Y:S01]  /*0370*/  @!P0 LDG.E R18, desc[UR4][R10.64+0x8] ;  /* 0x000008040a128981 */ /* 0x000ea2000c1e1900 */
[----:B---3--:R-:W-:-:S03]  /*0380*/  @!P0 LOP3.LUT R3, R3, R20, RZ, 0x3c, !PT ;  /* 0x0000001403038212 */ /* 0x008fc600078e3cff */
[----:B------:R-:W3:Y:S01]  /*0390*/  @P1 LDG.E R20, desc[UR4][R10.64+0x24] ;  /* 0x000024040a141981 */ /* 0x000ee2000c1e1900 */
[----:B----4-:R-:W-:-:S03]  /*03a0*/  @P1 LOP3.LUT R15, R15, R22, RZ, 0x3c, !PT ;  /* 0x000000160f0f1212 */ /* 0x010fc600078e3cff */
[----:B------:R-:W4:Y:S01]  /*03b0*/  @P2 LDG.E R22, desc[UR4][R10.64+0x38] ;  /* 0x000038040a162981 */ /* 0x000f22000c1e1900 */
[----:B------:R-:W-:-:S03]  /*03c0*/  @P2 LOP3.LUT R15, R15, R26, RZ, 0x3c, !PT ;  /* 0x0000001a0f0f2212 */ /* 0x000fc600078e3cff */
[----:B------:R-:W4:Y:S01]  /*03d0*/  @P4 LDG.E R26, desc[UR4][R10.64+0x50] ;  /* 0x000050040a1a4981 */ /* 0x000f22000c1e1900 */
[----:B------:R-:W-:-:S03]  /*03e0*/  @!P0 LOP3.LUT R4, R4, R21, RZ, 0x3c, !PT ;  /* 0x0000001504048212 */ /* 0x000fc600078e3cff */
[----:B------:R-:W4:Y:S01]  /*03f0*/  @P1 LDG.E R21, desc[UR4][R10.64+0x20] ;  /* 0x000020040a151981 */ /* 0x000f22000c1e1900 */
[----:B------:R-:W-:-:S03]  /*0400*/  @!P0 LOP3.LUT R2, R2, R23, RZ, 0x3c, !PT ;  /* 0x0000001702028212 */ /* 0x000fc600078e3cff */
[----:B------:R-:W4:Y:S01]  /*0410*/  @P2 LDG.E R23, desc[UR4][R10.64+0x2c] ;  /* 0x00002c040a172981 */ /* 0x000f22000c1e1900 */
[----:B------:R-:W-:-:S03]  /*0420*/  @P1 LOP3.LUT R4, R4, R25, RZ, 0x3c, !PT ;  /* 0x0000001904041212 */ /* 0x000fc600078e3cff */
[----:B------:R-:W4:Y:S01]  /*0430*/  @P2 LDG.E R25, desc[UR4][R10.64+0x34] ;  /* 0x000034040a192981 */ /* 0x000f22000c1e1900 */
[----:B--2---:R-:W-:-:S03]  /*0440*/  @!P0 LOP3.LUT R5, R5, R18, RZ, 0x3c, !PT ;  /* 0x0000001205058212 */ /* 0x004fc600078e3cff */
[----:B------:R-:W2:Y:S01]  /*0450*/  @P1 LDG.E R18, desc[UR4][R10.64+0x1c] ;  /* 0x00001c040a121981 */ /* 0x000ea2000c1e1900 */
[----:B---3--:R-:W-:-:S03]  /*0460*/  @P1 LOP3.LUT R3, R3, R20, RZ, 0x3c, !PT ;  /* 0x0000001403031212 */ /* 0x008fc600078e3cff */
[----:B------:R-:W3:Y:S01]  /*0470*/  @P2 LDG.E R20, desc[UR4][R10.64+0x30] ;  /* 0x000030040a142981 */ /* 0x000ee2000c1e1900 */
[----:B----4-:R-:W-:-:S03]  /*0480*/  @P2 LOP3.LUT R3, R3, R22, RZ, 0x3c, !PT ;  /* 0x0000001603032212 */ /* 0x010fc600078e3cff */
[----:B------:R-:W4:Y:S01]  /*0490*/  @P3 LDG.E R22, desc[UR4][R10.64+0x4c] ;  /* 0x00004c040a163981 */ /* 0x000f22000c1e1900 */
[----:B------:R-:W-:-:S04]  /*04a0*/  @P3 LOP3.LUT R15, R15, R28, RZ, 0x3c, !PT ;  /* 0x0000001c0f0f3212 */ /* 0x000fc800078e3cff */
[----:B------:R-:W-:Y:S02]  /*04b0*/  @P4 LOP3.LUT R15, R15, R26, RZ, 0x3c, !PT ;  /* 0x0000001a0f0f4212 */ /* 0x000fe400078e3cff */
[----:B------:R-:W-:Y:S01]  /*04c0*/  @P1 LOP3.LUT R2, R2, R21, RZ, 0x3c, !PT ;  /* 0x0000001502021212 */ /* 0x000fe200078e3cff */
[----:B------:R-:W4:Y:S04]  /*04d0*/  @P5 LDG.E R26, desc[UR4][R10.64+0x64] ;  /* 0x000064040a1a5981 */ /* 0x000f28000c1e1900 */
[----:B------:R-:W4:Y:S01]  /*04e0*/  @P3 LDG.E R21, desc[UR4][R10.64+0x40] ;  /* 0x000040040a153981 */ /* 0x000f22000c1e1900 */
[----:B------:R-:W-:Y:S02]  /*04f0*/  @P2 LOP3.LUT R4, R4, R23, RZ, 0x3c, !PT ;  /* 0x0000001704042212 */ /* 0x000fe400078e3cff */
[----:B------:R-:W-:Y:S01]  /*0500*/  @P2 LOP3.LUT R2, R2, R25, RZ, 0x3c, !PT ;  /* 0x0000001902022212 */ /* 0x000fe200078e3cff */
[----:B------:R-:W4:Y:S04]  /*0510*/  @P3 LDG.E R23, desc[UR4][R10.64+0x48] ;  /* 0x000048040a173981 */ /* 0x000f28000c1e1900 */
[----:B------:R-:W4:Y:S01]  /*0520*/  @P4 LDG.E R25, desc[UR4][R10.64+0x54] ;  /* 0x000054040a194981 */ /* 0x000f22000c1e1900 */
[----:B--2---:R-:W-:-:S03]  /*0530*/  @P1 LOP3.LUT R5, R5, R18, RZ, 0x3c, !PT ;  /* 0x0000001205051212 */ /* 0x004fc600078e3cff */
[----:B------:R-:W2:Y:S01]  /*0540*/  @P3 LDG.E R18, desc[UR4][R10.64+0x44] ;  /* 0x000044040a123981 */ /* 0x000ea2000c1e1900 */
[----:B---3--:R-:W-:-:S03]  /*0550*/  @P2 LOP3.LUT R5, R5, R20, RZ, 0x3c, !PT ;  /* 0x0000001405052212 */ /* 0x008fc600078e3cff */
[----:B------:R-:W3:Y:S01]  /*0560*/  @P4 LDG.E R20, desc[UR4][R10.64+0x58] ;  /* 0x000058040a144981 */ /* 0x000ee2000c1e1900 */
[----:B----4-:R-:W-:-:S03]  /*0570*/  @P3 LOP3.LUT R3, R3, R22, RZ, 0x3c, !PT ;  /* 0x0000001603033212 */ /* 0x010fc600078e3cff */
[----:B------:R-:W4:Y:S01]  /*0580*/  @P4 LDG.E R22, desc[UR4][R10.64+0x60] ;  /* 0x000060040a164981 */ /* 0x000f22000c1e1900 */
[----:B------:R-:W-:Y:S02]  /*0590*/  LOP3.LUT P0, RZ, R24, 0x80, RZ, 0xc0, !PT ;  /* 0x0000008018ff7812 */ /* 0x000fe4000780c0ff */
[----:B------:R-:W-:Y:S02]  /*05a0*/  @P5 LOP3.LUT R15, R15, R26, RZ, 0x3c, !PT ;  /* 0x0000001a0f0f5212 */ /* 0x000fe400078e3cff */
[----:B------:R-:W4:Y:S01]  /*05b0*/  @P6 LDG.E R26, desc[UR4][R10.64+0x78] ;  /* 0x000078040a1a6981 */ /* 0x000f22000c1e1900 */
[----:B------:R-:W-:-:S03]  /*05c0*/  @P3 LOP3.LUT R4, R4, R21, RZ, 0x3c, !PT ;  /* 0x0000001504043212 */ /* 0x000fc600078e3cff */
[----:B------:R-:W4:Y:S01]  /*05d0*/  @P4 LDG.E R21, desc[UR4][R10.64+0x5c] ;  /* 0x00005c040a154981 */ /* 0x000f22000c1e1900 */
[----:B------:R-:W-:-:S03]  /*05e0*/  @P3 LOP3.LUT R2, R2, R23, RZ, 0x3c, !PT ;  /* 0x0000001702023212 */ /* 0x000fc600078e3cff */
[----:B------:R-:W4:Y:S01]  /*05f0*/  @P5 LDG.E R23, desc[UR4][R10.64+0x68] ;  /* 0x000068040a175981 */ /* 0x000f22000c1e1900 */
[----:B------:R-:W-:-:S03]  /*0600*/  @P4 LOP3.LUT R4, R4, R25, RZ, 0x3c, !PT ;  /* 0x0000001904044212 */ /* 0x000fc600078e3cff */
[----:B------:R-:W4:Y:S01]  /*0610*/  @P5 LDG.E R25, desc[UR4][R10.64+0x70] ;  /* 0x000070040a195981 */ /* 0x000f22000c1e1900 */
[----:B--2---:R-:W-:-:S03]  /*0620*/  @P3 LOP3.LUT R5, R5, R18, RZ, 0x3c, !PT ;  /* 0x0000001205053212 */ /* 0x004fc600078e3cff */
[----:B------:R-:W2:Y:S01]  /*0630*/  @P5 LDG.E R18, desc[UR4][R10.64+0x6c] ;  /* 0x00006c040a125981 */ /* 0x000ea2000c1e1900 */
[----:B---3--:R-:W-:-:S03]  /*0640*/  @P4 LOP3.LUT R5, R5, R20, RZ, 0x3c, !PT ;  /* 0x0000001405054212 */ /* 0x008fc600078e3cff */
[----:B------:R-:W3:Y:S01]  /*0650*/  @P5 LDG.E R20, desc[UR4][R10.64+0x74] ;  /* 0x000074040a145981 */ /* 0x000ee2000c1e1900 */
[----:B----4-:R-:W-:-:S03]  /*0660*/  @P4 LOP3.LUT R3, R3, R22, RZ, 0x3c, !PT ;  /* 0x0000001603034212 */ /* 0x010fc600078e3cff */
[----:B------:R-:W4:Y:S01]  /*0670*/  @P0 LDG.E R22, desc[UR4][R10.64+0x8c] ;  /* 0x00008c040a160981 */ /* 0x000f22000c1e1900 */
[----:B------:R-:W-:-:S03]  /*0680*/  @P6 LOP3.LUT R15, R15, R26, RZ, 0x3c, !PT ;  /* 0x0000001a0f0f6212 */ /* 0x000fc600078e3cff */
        /* <DEDUP_REMOVED lines=13> */
[----:B------:R-:W-:Y:S02]  /*0760*/  @P6 LOP3.LUT R4, R4, R27, RZ, 0x3c, !PT ;  /* 0x0000001b04046212 */ /* 0x000fe400078e3cff */
[----:B------:R-:W-:Y:S02]  /*0770*/  @P6 LOP3.LUT R2, R2, R21, RZ, 0x3c, !PT ;  /* 0x0000001502026212 */ /* 0x000fe400078e3cff */
[----:B------:R-:W-:Y:S02]  /*0780*/  @P0 LOP3.LUT R4, R4, R23, RZ, 0x3c, !PT ;  /* 0x0000001704040212 */ /* 0x000fe400078e3cff */
[----:B------:R-:W-:Y:S02]  /*0790*/  @P0 LOP3.LUT R2, R2, R25, RZ, 0x3c, !PT ;  /* 0x0000001902020212 */ /* 0x000fe400078e3cff */
[----:B--2---:R-:W-:Y:S02]  /*07a0*/  @P6 LOP3.LUT R5, R5, R18, RZ, 0x3c, !PT ;  /* 0x0000001205056212 */ /* 0x004fe400078e3cff */
[----:B---3--:R-:W-:-:S02]  /*07b0*/  @P6 LOP3.LUT R3, R3, R20, RZ, 0x3c, !PT ;  /* 0x0000001403036212 */ /* 0x008fc400078e3cff */
[----:B----4-:R-:W-:Y:S02]  /*07c0*/  @P0 LOP3.LUT R5, R5, R22, RZ, 0x3c, !PT ;  /* 0x0000001605050212 */ /* 0x010fe400078e3cff */
[----:B------:R-:W-:Y:S02]  /*07d0*/  @P0 LOP3.LUT R3, R3, R26, RZ, 0x3c, !PT ;  /* 0x0000001a03030212 */ /* 0x000fe400078e3cff */
[----:B------:R-:W-:-:S13]  /*07e0*/  R2P PR, R24.B1, 0x7f ;  /* 0x0000007f18007804 */ /* 0x000fda0000001000 */
[----:B------:R-:W2:Y:S04]  /*07f0*/  @P0 LDG.E R18, desc[UR4][R10.64+0xa0] ;  /* 0x0000a0040a120981 */ /* 0x000ea8000c1e1900 */
[----:B------:R-:W3:Y:S04]  /*0800*/  @P1 LDG.E R22, desc[UR4][R10.64+0xb4] ;  /* 0x0000b4040a161981 */ /* 0x000ee8000c1e1900 */
[----:B------:R-:W4:Y:S04]  /*0810*/  @P2 LDG.E R26, desc[UR4][R10.64+0xc8] ;  /* 0x0000c8040a1a2981 */ /* 0x000f28000c1e1900 */
[----:B------:R-:W4:Y:S04]  /*0820*/  @P3 LDG.E R28, desc[UR4][R10.64+0xdc] ;  /* 0x0000dc040a1c3981 */ /* 0x000f28000c1e1900 */
[----:B------:R-:W4:Y:S04]  /*0830*/  @P0 LDG.E R23, desc[UR4][R10.64+0xa4] ;  /* 0x0000a4040a170981 */ /* 0x000f28000c1e1900 */
[----:B------:R-:W4:Y:S04]  /*0840*/  @P0 LDG.E R20, desc[UR4][R10.64+0xa8] ;  /* 0x0000a8040a140981 */ /* 0x000f28000c1e1900 */
[----:B------:R-:W4:Y:S04]  /*0850*/  @P4 LDG.E R25, desc[UR4][R10.64+0xf0] ;  /* 0x0000f0040a194981 */ /* 0x000f28000c1e1900 */
        /* <DEDUP_REMOVED lines=21> */
[----:B------:R-:W-:Y:S02]  /*09b0*/  LOP3.LUT P0, RZ, R24, 0x8000, RZ, 0xc0, !PT ;  /* 0x0000800018ff7812 */ /* 0x000fe4000780c0ff */
[----:B----4-:R-:W-:Y:S01]  /*09c0*/  @P5 LOP3.LUT R15, R15, R26, RZ, 0x3c, !PT ;  /* 0x0000001a0f0f5212 */ /* 0x010fe200078e3cff */
[----:B------:R-:W4:Y:S04]  /*09d0*/  @P3 LDG.E R24, desc[UR4][R10.64+0xe4] ;  /* 0x0000e4040a183981 */ /* 0x000f28000c1e1900 */
[----:B------:R-:W2:Y:S01]  /*09e0*/  @P6 LDG.E R26, desc[UR4][R10.64+0x118] ;  /* 0x000118040a1a6981 */ /* 0x000ea2000c1e1900 */
        /* <DEDUP_REMOVED lines=8> */
[----:B---3--:R-:W-:-:S03]  /*0a70*/  @P2 LOP3.LUT R3, R3, R22, RZ, 0x3c, !PT ;  /* 0x0000001603032212 */ /* 0x008fc600078e3cff */
[----:B------:R-:W3:Y:S01]  /*0a80*/  @P4 LDG.E R22, desc[UR4][R10.64+0x100] ;  /* 0x000100040a164981 */ /* 0x000ee2000c1e1900 */
[----:B--2---:R-:W-:-:S03]  /*0a90*/  @P6 LOP3.LUT R15, R15, R26, RZ, 0x3c, !PT ;  /* 0x0000001a0f0f6212 */ /* 0x004fc600078e3cff */
[----:B------:R-:W2:Y:S01]  /*0aa0*/  @P0 LDG.E R26, desc[UR4][R10.64+0x12c] ;  /* 0x00012c040a1a0981 */ /* 0x000ea2000c1e1900 */
[----:B----4-:R-:W-:-:S03]  /*0ab0*/  @P2 LOP3.LUT R2, R2, R23, RZ, 0x3c, !PT ;  /* 0x0000001702022212 */ /* 0x010fc600078e3cff */
[----:B------:R-:W4:Y:S01]  /*0ac0*/  @P4 LDG.E R23, desc[UR4][R10.64+0xfc] ;  /* 0x0000fc040a174981 */ /* 0x000f22000c1e1900 */
[----:B------:R-:W-:-:S03]  /*0ad0*/  @P2 LOP3.LUT R5, R5, R20, RZ, 0x3c, !PT ;  /* 0x0000001405052212 */ /* 0x000fc600078e3cff */
[----:B------:R-:W4:Y:S01]  /*0ae0*/  @P4 LDG.E R20, desc[UR4][R10.64+0xf8] ;  /* 0x0000f8040a144981 */ /* 0x000f22000c1e1900 */
[----:B------:R-:W-:Y:S02]  /*0af0*/  @P3 LOP3.LUT R2, R2, R27, RZ, 0x3c, !PT ;  /* 0x0000001b02023212 */ /* 0x000fe400078e3cff */
[----:B------:R-:W-:Y:S01]  /*0b00*/  @P3 LOP3.LUT R4, R4, R25, RZ, 0x3c, !PT ;  /* 0x0000001904043212 */ /* 0x000fe200078e3cff */
[----:B------:R-:W4:Y:S01]  /*0b10*/  @P5 LDG.E R27, desc[UR4][R10.64+0x110] ;  /* 0x000110040a1b5981 */ /* 0x000f22000c1e1900 */
[----:B------:R-:W-:-:S03]  /*0b20*/  @P3 LOP3.LUT R5, R5, R24, RZ, 0x3c, !PT ;  /* 0x0000001805053212 */ /* 0x000fc600078e3cff */
[----:B------:R-:W4:Y:S04]  /*0b30*/  @P5 LDG.E R25, desc[UR4][R10.64+0x108] ;  /* 0x000108040a195981 */ /* 0x000f28000c1e1900 */
        /* <DEDUP_REMOVED lines=19> */
[----:B------:R-:W-:-:S05]  /*0c70*/  VIADD R19, R19, 0x10 ;  /* 0x0000001013137836 */ /* 0x000fca0000000000 */
[----:B------:R-:W-:Y:S02]  /*0c80*/  ISETP.NE.AND P1, PT, R19, 0x20, PT ;  /* 0x000000201300780c */ /* 0x000fe40003f25270 */
[----:B------:R-:W-:Y:S02]  /*0c90*/  @P5 LOP3.LUT R3, R3, R18, RZ, 0x3c, !PT ;  /* 0x0000001203035212 */ /* 0x000fe400078e3cff */
[----:B------:R-:W-:Y:S02]  /*0ca0*/  @P6 LOP3.LUT R4, R4, R21, RZ, 0x3c, !PT ;  /* 0x0000001504046212 */ /* 0x000fe400078e3cff */
[----:B---3--:R-:W-:-:S04]  /*0cb0*/  @P6 LOP3.LUT R3, R3, R22, RZ, 0x3c, !PT ;  /* 0x0000001603036212 */ /* 0x008fc800078e3cff */
[----:B--2---:R-:W-:Y:S02]  /*0cc0*/  @P0 LOP3.LUT R3, R3, R26, RZ, 0x3c, !PT ;  /* 0x0000001a03030212 */ /* 0x004fe400078e3cff */
[----:B----4-:R-:W-:Y:S02]  /*0cd0*/  @P6 LOP3.LUT R2, R2, R23, RZ, 0x3c, !PT ;  /* 0x0000001702026212 */ /* 0x010fe400078e3cff */
[----:B------:R-:W-:Y:S02]  /*0ce0*/  @P6 LOP3.LUT R5, R5, R20, RZ, 0x3c, !PT ;  /* 0x0000001405056212 */ /* 0x000fe400078e3cff */
[----:B------:R-:W-:Y:S02]  /*0cf0*/  @P0 LOP3.LUT R2, R2, R27, RZ, 0x3c, !PT ;  /* 0x0000001b02020212 */ /* 0x000fe400078e3cff */
[----:B------:R-:W-:Y:S02]  /*0d00*/  @P0 LOP3.LUT R4, R4, R25, RZ, 0x3c, !PT ;  /* 0x0000001904040212 */ /* 0x000fe400078e3cff */
[----:B------:R-:W-:Y:S01]  /*0d10*/  @P0 LOP3.LUT R5, R5, R24, RZ, 0x3c, !PT ;  /* 0x0000001805050212 */ /* 0x000fe200078e3cff */
[----:B------:R-:W-:Y:S06]  /*0d20*/  @P1 BRA `(.L_x_9) ;  /* 0xfffffff400481947 */ /* 0x000fec000383ffff */
[----:B------:R-:W-:-:S05]  /*0d30*/  VIADD R17, R17, 0x1 ;  /* 0x0000000111117836 */ /* 0x000fca0000000000 */
[----:B------:R-:W-:-:S13]  /*0d40*/  ISETP.NE.AND P0, PT, R17, 0x5, PT ;  /* 0x000000051100780c */ /* 0x000fda0003f05270 */
[----:B------:R-:W-:Y:S05]  /*0d50*/  @P0 BRA `(.L_x_10) ;  /* 0xfffffff400300947 */ /* 0x000fea000383ffff */
[----:B------:R0:W-:Y:S01]  /*0d60*/  STG.E.64 desc[UR4][R6.64+0x8], R4 ;  /* 0x0000080406007986 */ /* 0x0001e2000c101b04 */
[----:B------:R-:W-:Y:S01]  /*0d70*/  VIADD R14, R14, 0x1 ;  /* 0x000000010e0e7836 */ /* 0x000fe20000000000 */
[----:B------:R-:W-:Y:S02]  /*0d80*/  LOP3.LUT R11, R13, 0x3, RZ, 0xc0, !PT ;  /* 0x000000030d0b7812 */ /* 0x000fe400078ec0ff */
[----:B------:R0:W-:Y:S02]  /*0d90*/  STG.E.64 desc[UR4][R6.64+0x10], R2 ;  /* 0x0000100206007986 */ /* 0x0001e4000c101b04 */
[----:B------:R-:W-:Y:S02]  /*0da0*/  ISETP.GE.U32.AND P0, PT, R14, R11, PT ;  /* 0x0000000b0e00720c */ /* 0x000fe40003f06070 */
[----:B------:R0:W-:Y:S11]  /*0db0*/  STG.E desc[UR4][R6.64+0x4], R15 ;  /* 0x0000040f06007986 */ /* 0x0001f6000c101904 */
[----:B------:R-:W-:Y:S05]  /*0dc0*/  @!P0 BRA `(.L_x_11) ;  /* 0xfffffff400048947 */ /* 0x000fea000383ffff */
.L_x_8:
[----:B------:R-:W-:Y:S05]  /*0dd0*/  BSYNC.RECONVERGENT B1 ;  /* 0x0000000000017941 */ /* 0x000fea0003800200 */
.L_x_7:
[C---:B------:R-:W-:Y:S01]  /*0de0*/  ISETP.GT.U32.AND P0, PT, R13.reuse, 0x3, PT ;  /* 0x000000030d00780c */ /* 0x040fe20003f04070 */
[----:B------:R-:W-:Y:S01]  /*0df0*/  VIADD R12, R12, 0x1 ;  /* 0x000000010c0c7836 */ /* 0x000fe20000000000 */
[--C-:B------:R-:W-:Y:S02]  /*0e00*/  SHF.R.U64 R13, R13, 0x2, R0.reuse ;  /* 0x000000020d0d7819 */ /* 0x100fe40000001200 */
[----:B------:R-:W-:Y:S02]  /*0e10*/  ISETP.GT.U32.AND.EX P0, PT, R0, RZ, PT, P0 ;  /* 0x000000ff0000720c */ /* 0x000fe40003f04100 */
[----:B------:R-:W-:-:S11]  /*0e20*/  SHF.R.U32.HI R0, RZ, 0x2, R0 ;  /* 0x00000002ff007819 */ /* 0x000fd60000011600 */
[----:B------:R-:W-:Y:S05]  /*0e30*/  @P0 BRA `(.L_x_12) ;  /* 0xfffffff000c80947 */ /* 0x000fea000383ffff */
.L_x_6:
[----:B------:R-:W-:Y:S05]  /*0e40*/  BSYNC.RECONVERGENT B0 ;  /* 0x0000000000007941 */ /* 0x000fea0003800200 */
.L_x_5:
[----:B------:R-:W-:Y:S04]  /*0e50*/  STG.E.64 desc[UR4][R6.64+0x18], RZ ;  /* 0x000018ff06007986 */ /* 0x000fe8000c101b04 */
[----:B------:R-:W-:Y:S04]  /*0e60*/  STG.E desc[UR4][R6.64+0x20], RZ ;  /* 0x000020ff06007986 */ /* 0x000fe8000c101904 */
[----:B------:R-:W-:Y:S01]  /*0e70*/  STG.E.64 desc[UR4][R6.64+0x28], RZ ;  /* 0x000028ff06007986 */ /* 0x000fe2000c101b04 */
[----:B------:R-:W-:Y:S05]  /*0e80*/  EXIT ;  /* 0x000000000000794d */ /* 0x000fea0003800000 */
.L_x_13:
        /* <DEDUP_REMOVED lines=15> */
.L_x_15:


//--------------------- .nv.global.init           --------------------------
	.section	.nv.global.init,"aw",@progbits
	.align	4
.nv.global.init:
	.type		mrg32k3aM1SubSeq,@object
	.size		mrg32k3aM1SubSeq,(mrg32k3aM2SubSeq - mrg32k3aM1SubSeq)
mrg32k3aM1SubSeq:
        /*0000*/ 	.byte	0x0b, 0xcc, 0xee, 0x04, 0x73, 0x29, 0x8b, 0x6f, 0xf6, 0x53, 0x03, 0xf6, 0x23, 0xf6, 0xea, 0xda
        /* <DEDUP_REMOVED lines=125> */
	.type		mrg32k3aM2SubSeq,@object
	.size		mrg32k3aM2SubSeq,(mrg32k3aM1 - mrg32k3aM2SubSeq)
mrg32k3aM2SubSeq:
        /* <DEDUP_REMOVED lines=126> */
	.type		mrg32k3aM1,@object
	.size		mrg32k3aM1,(mrg32k3aM1Seq - mrg32k3aM1)
mrg32k3aM1:
        /* <DEDUP_REMOVED lines=144> */
	.type		mrg32k3aM1Seq,@object
	.size		mrg32k3aM1Seq,(mrg32k3aM2 - mrg32k3aM1Seq)
mrg32k3aM1Seq:
        /* <DEDUP_REMOVED lines=144> */
	.type		mrg32k3aM2,@object
	.size		mrg32k3aM2,(mrg32k3aM2Seq - mrg32k3aM2)
mrg32k3aM2:
        /* <DEDUP_REMOVED lines=144> */
	.type		mrg32k3aM2Seq,@object
	.size		mrg32k3aM2Seq,(precalc_xorwow_matrix - mrg32k3aM2Seq)
mrg32k3aM2Seq:
        /* <DEDUP_REMOVED lines=144> */
	.type		precalc_xorwow_matrix,@object
	.size		precalc_xorwow_matrix,(precalc_xorwow_offset_matrix - precalc_xorwow_matrix)
precalc_xorwow_matrix:
        /* <DEDUP_REMOVED lines=6400> */
	.type		precalc_xorwow_offset_matrix,@object
	.size		precalc_xorwow_offset_matrix,(.L_1 - precalc_xorwow_offset_matrix)
precalc_xorwow_offset_matrix:
        /* <DEDUP_REMOVED lines=6400> */
.L_1:


//--------------------- .nv.shared.reserved.0     --------------------------
	.section	.nv.shared.reserved.0,"aw",@nobits
	.weak		__nv_reservedSMEM_offset_0_alias
	.size		__nv_reservedSMEM_offset_0_alias, 0, 64
	.other		__nv_reservedSMEM_offset_0_alias,@"STO_CUDA_RESERVED_SHARED STV_DEFAULT"
__nv_reservedSMEM_offset_0_alias:
	.zero		0
	.zero		64


//--------------------- .nv.constant0._Z15generate_kernelP17curandStateXORWOWPiS1_ --------------------------
	.section	.nv.constant0._Z15generate_kernelP17curandStateXORWOWPiS1_,"a",@progbits
	.sectionflags	@""
	.align	4
.nv.constant0._Z15generate_kernelP17curandStateXORWOWPiS1_:
	.zero		920


//--------------------- .nv.constant0._Z12setup_kernelP17curandStateXORWOW --------------------------
	.section	.nv.constant0._Z12setup_kernelP17curandStateXORWOW,"a",@progbits
	.sectionflags	@""
	.align	4
.nv.constant0._Z12setup_kernelP17curandStateXORWOW:
	.zero		904


//--------------------- SYMBOLS --------------------------

	.type		.nv.reservedSmem.offset0,@object
	.size		.nv.reservedSmem.offset0,0x4
